//
// Generated by NVIDIA NVVM Compiler
//
// Compiler Build ID: CL-36424714
// Cuda compilation tools, release 13.0, V13.0.88
// Based on NVVM 20.0.0
//

.version 9.0
.target sm_100
.address_size 64

	// .globl	_Z4convPfS_S_
.const .align 4 .b8 image_size[12];
.const .align 4 .b8 kernel_size[16];
.const .align 4 .b8 stride[4];
.extern .shared .align 16 .b8 kernel_part[];

.visible .entry _Z4convPfS_S_(
	.param .u64 .ptr .align 1 _Z4convPfS_S__param_0,
	.param .u64 .ptr .align 1 _Z4convPfS_S__param_1,
	.param .u64 .ptr .align 1 _Z4convPfS_S__param_2
)
{
	.reg .pred 	%p<58>;
	.reg .b32 	%r<70>;
	.reg .b32 	%f<57>;
	.reg .b64 	%rd<67>;

	ld.param.u64 	%rd5, [_Z4convPfS_S__param_0];
	ld.param.u64 	%rd6, [_Z4convPfS_S__param_1];
	ld.param.u64 	%rd4, [_Z4convPfS_S__param_2];
	cvta.to.global.u64 	%rd1, %rd6;
	cvta.to.global.u64 	%rd2, %rd5;
	ld.const.u32 	%r27, [image_size+8];
	ld.const.u32 	%r2, [kernel_size+12];
	sub.s32 	%r28, %r27, %r2;
	add.s32 	%r29, %r28, 2;
	ld.const.u32 	%r30, [stride];
	div.s32 	%r31, %r29, %r30;
	add.s32 	%r3, %r31, 1;
	ld.const.u32 	%r32, [image_size+4];
	ld.const.u32 	%r33, [kernel_size+8];
	sub.s32 	%r34, %r32, %r33;
	add.s32 	%r35, %r34, 2;
	div.s32 	%r36, %r35, %r30;
	ld.const.u32 	%r37, [kernel_size+4];
	mov.u32 	%r38, %ctaid.z;
	mul.lo.s32 	%r39, %r38, %r37;
	mul.lo.s32 	%r40, %r39, 9;
	cvt.u64.u32 	%rd3, %r40;
	mad.lo.s32 	%r41, %r38, %r31, %r38;
	mad.lo.s32 	%r5, %r41, %r36, %r41;
	mov.u32 	%r42, %ctaid.x;
	mov.u32 	%r43, %ntid.x;
	mov.u32 	%r44, %tid.x;
	mad.lo.s32 	%r6, %r42, %r43, %r44;
	mov.u32 	%r45, %ctaid.y;
	mov.u32 	%r46, %ntid.y;
	mov.u32 	%r47, %tid.y;
	mad.lo.s32 	%r7, %r45, %r46, %r47;
	mul.lo.s32 	%r48, %r30, %r6;
	mul.lo.s32 	%r49, %r30, %r7;
	mov.u32 	%r50, %tid.z;
	mad.lo.s32 	%r51, %r50, %r46, %r47;
	mad.lo.s32 	%r10, %r51, %r43, %r44;
	mul.lo.s32 	%r11, %r32, %r50;
	mul.lo.s32 	%r52, %r33, %r50;
	add.s32 	%r53, %r48, %r11;
	setp.gt.s32 	%p1, %r48, %r27;
	add.s32 	%r12, %r53, -1;
	mul.lo.s32 	%r13, %r12, %r27;
	add.s32 	%r14, %r49, %r13;
	mul.lo.s32 	%r15, %r52, %r2;
	add.s32 	%r16, %r15, 1;
	min.s32 	%r54, %r48, %r49;
	setp.lt.s32 	%p2, %r54, 1;
	setp.gt.s32 	%p3, %r49, %r32;
	or.pred  	%p4, %p1, %p3;
	mov.f32 	%f48, 0f00000000;
	or.pred  	%p5, %p4, %p2;
	@%p5 bra 	$L__BB0_2;
	add.s32 	%r55, %r14, -1;
	mul.wide.u32 	%rd7, %r55, 4;
	add.s64 	%rd8, %rd2, %rd7;
	ld.global.f32 	%f28, [%rd8];
	cvt.u64.u32 	%rd9, %r15;
	add.s64 	%rd10, %rd9, %rd3;
	shl.b64 	%rd11, %rd10, 2;
	add.s64 	%rd12, %rd1, %rd11;
	ld.global.f32 	%f29, [%rd12];
	fma.rn.f32 	%f48, %f28, %f29, 0f00000000;
$L__BB0_2:
	setp.le.s32 	%p6, %r48, %r27;
	setp.gt.s32 	%p7, %r48, 0;
	setp.gt.s32 	%p8, %r49, -1;
	and.pred  	%p9, %p7, %p8;
	and.pred  	%p10, %p9, %p6;
	setp.lt.s32 	%p11, %r49, %r32;
	and.pred  	%p12, %p10, %p11;
	@%p12 bra 	$L__BB0_4;
	add.f32 	%f49, %f48, 0f00000000;
	bra.uni 	$L__BB0_5;
$L__BB0_4:
	mul.wide.u32 	%rd13, %r14, 4;
	add.s64 	%rd14, %rd2, %rd13;
	ld.global.f32 	%f30, [%rd14];
	cvt.u64.u32 	%rd15, %r16;
	add.s64 	%rd16, %rd15, %rd3;
	shl.b64 	%rd17, %rd16, 2;
	add.s64 	%rd18, %rd1, %rd17;
	ld.global.f32 	%f31, [%rd18];
	fma.rn.f32 	%f49, %f30, %f31, %f48;
$L__BB0_5:
	add.s32 	%r17, %r49, 1;
	setp.gt.s32 	%p15, %r49, -2;
	and.pred  	%p16, %p7, %p15;
	and.pred  	%p17, %p16, %p6;
	setp.lt.s32 	%p18, %r17, %r32;
	and.pred  	%p19, %p17, %p18;
	@%p19 bra 	$L__BB0_7;
	add.f32 	%f50, %f49, 0f00000000;
	bra.uni 	$L__BB0_8;
$L__BB0_7:
	add.s32 	%r56, %r17, %r13;
	mul.wide.u32 	%rd19, %r56, 4;
	add.s64 	%rd20, %rd2, %rd19;
	ld.global.f32 	%f32, [%rd20];
	add.s32 	%r57, %r15, 2;
	cvt.u64.u32 	%rd21, %r57;
	add.s64 	%rd22, %rd21, %rd3;
	shl.b64 	%rd23, %rd22, 2;
	add.s64 	%rd24, %rd1, %rd23;
	ld.global.f32 	%f33, [%rd24];
	fma.rn.f32 	%f50, %f32, %f33, %f49;
$L__BB0_8:
	setp.le.s32 	%p20, %r49, %r32;
	setp.gt.s32 	%p21, %r49, 0;
	setp.gt.s32 	%p22, %r48, -1;
	setp.lt.s32 	%p23, %r48, %r27;
	add.s32 	%r18, %r11, %r48;
	add.s32 	%r19, %r14, %r27;
	add.s32 	%r20, %r15, %r2;
	add.s32 	%r21, %r16, %r2;
	and.pred  	%p24, %p22, %p21;
	and.pred  	%p25, %p24, %p23;
	and.pred  	%p26, %p25, %p20;
	@%p26 bra 	$L__BB0_10;
	add.f32 	%f51, %f50, 0f00000000;
	bra.uni 	$L__BB0_11;
$L__BB0_10:
	add.s32 	%r58, %r19, -1;
	mul.wide.u32 	%rd25, %r58, 4;
	add.s64 	%rd26, %rd2, %rd25;
	ld.global.f32 	%f34, [%rd26];
	cvt.u64.u32 	%rd27, %r20;
	add.s64 	%rd28, %rd27, %rd3;
	shl.b64 	%rd29, %rd28, 2;
	add.s64 	%rd30, %rd1, %rd29;
	ld.global.f32 	%f35, [%rd30];
	fma.rn.f32 	%f51, %f34, %f35, %f50;
$L__BB0_11:
	or.b32  	%r59, %r48, %r49;
	setp.gt.s32 	%p29, %r59, -1;
	and.pred  	%p30, %p23, %p11;
	and.pred  	%p31, %p30, %p29;
	@%p31 bra 	$L__BB0_13;
	add.f32 	%f52, %f51, 0f00000000;
	bra.uni 	$L__BB0_14;
$L__BB0_13:
	mul.wide.u32 	%rd31, %r19, 4;
	add.s64 	%rd32, %rd2, %rd31;
	ld.global.f32 	%f36, [%rd32];
	cvt.u64.u32 	%rd33, %r21;
	add.s64 	%rd34, %rd33, %rd3;
	shl.b64 	%rd35, %rd34, 2;
	add.s64 	%rd36, %rd1, %rd35;
	ld.global.f32 	%f37, [%rd36];
	fma.rn.f32 	%f52, %f36, %f37, %f51;
$L__BB0_14:
	setp.lt.s32 	%p32, %r48, %r27;
	setp.gt.s32 	%p33, %r48, -1;
	setp.lt.s32 	%p34, %r17, %r32;
	setp.gt.s32 	%p35, %r49, -2;
	and.pred  	%p36, %p33, %p35;
	and.pred  	%p37, %p36, %p32;
	and.pred  	%p38, %p37, %p34;
	@%p38 bra 	$L__BB0_16;
	add.f32 	%f53, %f52, 0f00000000;
	bra.uni 	$L__BB0_17;
$L__BB0_16:
	mad.lo.s32 	%r60, %r18, %r27, %r17;
	mul.wide.u32 	%rd37, %r60, 4;
	add.s64 	%rd38, %rd2, %rd37;
	ld.global.f32 	%f38, [%rd38];
	add.s32 	%r61, %r21, 1;
	cvt.u64.u32 	%rd39, %r61;
	add.s64 	%rd40, %rd39, %rd3;
	shl.b64 	%rd41, %rd40, 2;
	add.s64 	%rd42, %rd1, %rd41;
	ld.global.f32 	%f39, [%rd42];
	fma.rn.f32 	%f53, %f38, %f39, %f52;
$L__BB0_17:
	setp.le.s32 	%p39, %r49, %r32;
	setp.gt.s32 	%p40, %r49, 0;
	add.s32 	%r22, %r48, 1;
	setp.gt.s32 	%p41, %r48, -2;
	setp.lt.s32 	%p42, %r22, %r27;
	add.s32 	%r23, %r12, 2;
	add.s32 	%r24, %r19, %r27;
	add.s32 	%r25, %r20, %r2;
	add.s32 	%r26, %r21, %r2;
	and.pred  	%p43, %p41, %p40;
	and.pred  	%p44, %p43, %p42;
	and.pred  	%p45, %p44, %p39;
	@%p45 bra 	$L__BB0_19;
	add.f32 	%f54, %f53, 0f00000000;
	bra.uni 	$L__BB0_20;
$L__BB0_19:
	add.s32 	%r62, %r24, -1;
	mul.wide.u32 	%rd43, %r62, 4;
	add.s64 	%rd44, %rd2, %rd43;
	ld.global.f32 	%f40, [%rd44];
	cvt.u64.u32 	%rd45, %r25;
	add.s64 	%rd46, %rd45, %rd3;
	shl.b64 	%rd47, %rd46, 2;
	add.s64 	%rd48, %rd1, %rd47;
	ld.global.f32 	%f41, [%rd48];
	fma.rn.f32 	%f54, %f40, %f41, %f53;
$L__BB0_20:
	setp.lt.s32 	%p46, %r22, %r27;
	setp.gt.s32 	%p47, %r48, -2;
	setp.lt.s32 	%p48, %r49, %r32;
	setp.gt.s32 	%p49, %r49, -1;
	and.pred  	%p50, %p47, %p49;
	and.pred  	%p51, %p50, %p46;
	and.pred  	%p52, %p51, %p48;
	@%p52 bra 	$L__BB0_22;
	add.f32 	%f55, %f54, 0f00000000;
	bra.uni 	$L__BB0_23;
$L__BB0_22:
	mul.wide.u32 	%rd49, %r24, 4;
	add.s64 	%rd50, %rd2, %rd49;
	ld.global.f32 	%f42, [%rd50];
	cvt.u64.u32 	%rd51, %r26;
	add.s64 	%rd52, %rd51, %rd3;
	shl.b64 	%rd53, %rd52, 2;
	add.s64 	%rd54, %rd1, %rd53;
	ld.global.f32 	%f43, [%rd54];
	fma.rn.f32 	%f55, %f42, %f43, %f54;
$L__BB0_23:
	setp.lt.s32 	%p53, %r22, %r27;
	setp.lt.s32 	%p54, %r17, %r32;
	setp.gt.s32 	%p55, %r54, -2;
	and.pred  	%p56, %p53, %p54;
	and.pred  	%p57, %p56, %p55;
	@%p57 bra 	$L__BB0_25;
	add.f32 	%f56, %f55, 0f00000000;
	bra.uni 	$L__BB0_26;
$L__BB0_25:
	mad.lo.s32 	%r64, %r23, %r27, %r17;
	mul.wide.u32 	%rd55, %r64, 4;
	add.s64 	%rd56, %rd2, %rd55;
	ld.global.f32 	%f44, [%rd56];
	add.s32 	%r65, %r26, 1;
	cvt.u64.u32 	%rd57, %r65;
	add.s64 	%rd58, %rd57, %rd3;
	shl.b64 	%rd59, %rd58, 2;
	add.s64 	%rd60, %rd1, %rd59;
	ld.global.f32 	%f45, [%rd60];
	fma.rn.f32 	%f56, %f44, %f45, %f55;
$L__BB0_26:
	shl.b32 	%r66, %r10, 2;
	mov.u32 	%r67, kernel_part;
	add.s32 	%r68, %r67, %r66;
	st.shared.f32 	[%r68], %f56;
	cvt.u64.u32 	%rd61, %r5;
	cvta.to.global.u64 	%rd62, %rd4;
	bar.sync 	0;
	mad.lo.s32 	%r69, %r3, %r6, %r7;
	cvt.s64.s32 	%rd63, %r69;
	add.s64 	%rd64, %rd61, %rd63;
	shl.b64 	%rd65, %rd64, 2;
	add.s64 	%rd66, %rd62, %rd65;
	ld.shared.f32 	%f46, [%r68];
	atom.global.add.f32 	%f47, [%rd66], %f46;
	ret;

}
	// .globl	_Z4reluPf
.visible .entry _Z4reluPf(
	.param .u64 .ptr .align 1 _Z4reluPf_param_0
)
{
	.reg .pred 	%p<2>;
	.reg .b32 	%r<15>;
	.reg .b32 	%f<2>;
	.reg .b64 	%rd<8>;

	ld.param.u64 	%rd2, [_Z4reluPf_param_0];
	cvta.to.global.u64 	%rd3, %rd2;
	mov.u32 	%r1, %ctaid.x;
	mov.u32 	%r2, %ntid.x;
	mov.u32 	%r3, %tid.x;
	mov.u32 	%r4, %ctaid.y;
	mov.u32 	%r5, %ntid.y;
	mov.u32 	%r6, %tid.y;
	mad.lo.s32 	%r7, %r4, %r5, %r6;
	mov.u32 	%r8, %ctaid.z;
	mul.lo.s32 	%r9, %r8, %r2;
	mul.lo.s32 	%r10, %r9, %r5;
	cvt.u64.u32 	%rd4, %r10;
	mov.u32 	%r11, %nctaid.x;
	mad.lo.s32 	%r12, %r7, %r11, %r1;
	mad.lo.s32 	%r13, %r12, %r2, %r3;
	cvt.u64.u32 	%rd5, %r13;
	add.s64 	%rd6, %rd5, %rd4;
	shl.b64 	%rd7, %rd6, 2;
	add.s64 	%rd1, %rd3, %rd7;
	ld.global.f32 	%f1, [%rd1];
	setp.geu.f32 	%p1, %f1, 0f00000000;
	@%p1 bra 	$L__BB1_2;
	mov.b32 	%r14, 0;
	st.global.u32 	[%rd1], %r14;
$L__BB1_2:
	ret;

}
	// .globl	_Z12g_maxpoolingPfS_
.visible .entry _Z12g_maxpoolingPfS_(
	.param .u64 .ptr .align 1 _Z12g_maxpoolingPfS__param_0,
	.param .u64 .ptr .align 1 _Z12g_maxpoolingPfS__param_1
)
{
	.reg .pred 	%p<10>;
	.reg .b32 	%r<39>;
	.reg .b32 	%f<9>;
	.reg .b64 	%rd<9>;

	ld.param.u64 	%rd2, [_Z12g_maxpoolingPfS__param_0];
	ld.param.u64 	%rd1, [_Z12g_maxpoolingPfS__param_1];
	cvta.to.global.u64 	%rd3, %rd2;
	mov.u32 	%r1, %ctaid.y;
	mov.u32 	%r38, %ntid.y;
	mov.u32 	%r3, %tid.y;
	mad.lo.s32 	%r16, %r1, %r38, %r3;
	mov.u32 	%r4, %ctaid.x;
	mov.u32 	%r5, %ntid.x;
	mov.u32 	%r6, %tid.x;
	mov.u32 	%r7, %nctaid.x;
	mov.u32 	%r8, %nctaid.y;
	mad.lo.s32 	%r17, %r5, %r3, %r6;
	mul.lo.s32 	%r18, %r5, %r38;
	mov.u32 	%r9, %tid.z;
	mul.lo.s32 	%r10, %r18, %r9;
	add.s32 	%r19, %r17, %r10;
	mul.lo.s32 	%r20, %r8, %r5;
	mad.lo.s32 	%r21, %r20, %r9, %r16;
	mad.lo.s32 	%r22, %r21, %r7, %r4;
	mad.lo.s32 	%r23, %r22, %r5, %r6;
	mul.wide.u32 	%rd4, %r23, 4;
	add.s64 	%rd5, %rd3, %rd4;
	ld.global.f32 	%f1, [%rd5];
	shl.b32 	%r24, %r19, 2;
	mov.u32 	%r25, kernel_part;
	add.s32 	%r11, %r25, %r24;
	st.shared.f32 	[%r11], %f1;
	bar.sync 	0;
	setp.lt.u32 	%p1, %r5, 2;
	mov.u32 	%r37, %r5;
	@%p1 bra 	$L__BB2_1;
	bra.uni 	$L__BB2_8;
$L__BB2_1:
	setp.lt.u32 	%p5, %r38, 2;
	@%p5 bra 	$L__BB2_5;
$L__BB2_2:
	shr.u32 	%r15, %r38, 1;
	setp.ge.u32 	%p6, %r3, %r15;
	@%p6 bra 	$L__BB2_4;
	ld.shared.f32 	%f5, [%r11];
	mul.lo.s32 	%r28, %r15, %r5;
	shl.b32 	%r29, %r28, 2;
	add.s32 	%r30, %r11, %r29;
	ld.shared.f32 	%f6, [%r30];
	setp.gt.f32 	%p7, %f5, %f6;
	selp.f32 	%f7, %f5, %f6, %p7;
	st.shared.f32 	[%r11], %f7;
$L__BB2_4:
	bar.sync 	0;
	setp.gt.u32 	%p8, %r38, 3;
	mov.u32 	%r38, %r15;
	@%p8 bra 	$L__BB2_2;
$L__BB2_5:
	or.b32  	%r31, %r6, %r3;
	setp.ne.s32 	%p9, %r31, 0;
	@%p9 bra 	$L__BB2_7;
	shl.b32 	%r32, %r10, 2;
	add.s32 	%r34, %r25, %r32;
	ld.shared.f32 	%f8, [%r34];
	mad.lo.s32 	%r35, %r8, %r9, %r1;
	mad.lo.s32 	%r36, %r35, %r7, %r4;
	cvta.to.global.u64 	%rd6, %rd1;
	mul.wide.u32 	%rd7, %r36, 4;
	add.s64 	%rd8, %rd6, %rd7;
	st.global.f32 	[%rd8], %f8;
$L__BB2_7:
	ret;
$L__BB2_8:
	shr.u32 	%r13, %r37, 1;
	setp.ge.u32 	%p2, %r6, %r13;
	@%p2 bra 	$L__BB2_10;
	ld.shared.f32 	%f2, [%r11];
	shl.b32 	%r26, %r13, 2;
	add.s32 	%r27, %r11, %r26;
	ld.shared.f32 	%f3, [%r27];
	setp.gt.f32 	%p3, %f2, %f3;
	selp.f32 	%f4, %f2, %f3, %p3;
	st.shared.f32 	[%r11], %f4;
$L__BB2_10:
	bar.sync 	0;
	setp.lt.u32 	%p4, %r37, 4;
	mov.u32 	%r37, %r13;
	@%p4 bra 	$L__BB2_1;
	bra.uni 	$L__BB2_8;

}


// ===== COMPILED SASS (sm_100) =====

	.target	sm_100

	.elftype	@"ET_EXEC"


//--------------------- .note.nv.tkinfo           --------------------------
	.section	.note.nv.tkinfo,"",@"SHT_NOTE"
	.sectionflags	@"SHF_NOTE_NV_TKINFO"
	.tkinfo
        /*0018*/ 	.word	0x00000002
        /*0030*/ 	.string	""
        /*0030*/ 	.string	"ptxas"
        /*0030*/ 	.string	"Cuda compilation tools, release 13.0, V13.0.88"
        /*0030*/ 	.string	"Build cuda_13.0.r13.0/compiler.36424714_0"
        /*0030*/ 	.string	"-arch sm_100 -m 64 "



//--------------------- .note.nv.cuinfo           --------------------------
	.section	.note.nv.cuinfo,"",@"SHT_NOTE"
	.sectionflags	@"SHF_NOTE_NV_CUINFO"
        /*0018*/ 	.short	0x0002
        /*001a*/ 	.short	0x0064
        /*001c*/ 	.short	0x0082
	.zero		2


//--------------------- .nv.info                  --------------------------
	.section	.nv.info,"",@"SHT_CUDA_INFO"
	.align	4


	//----- nvinfo : EIATTR_REGCOUNT
	.align		4
        /*0000*/ 	.byte	0x04, 0x2f
        /*0002*/ 	.short	(.L_4 - .L_3)
	.align		4
.L_3:
        /*0004*/ 	.word	index@(_Z4convPfS_S_)
        /*0008*/ 	.word	0x00000026


	//----- nvinfo : EIATTR_FRAME_SIZE
	.align		4
.L_4:
        /*000c*/ 	.byte	0x04, 0x11
        /*000e*/ 	.short	(.L_6 - .L_5)
	.align		4
.L_5:
        /*0010*/ 	.word	index@(_Z4convPfS_S_)
        /*0014*/ 	.word	0x00000000


	//----- nvinfo : EIATTR_REGCOUNT
	.align		4
.L_6:
        /*0018*/ 	.byte	0x04, 0x2f
        /*001a*/ 	.short	(.L_8 - .L_7)
	.align		4
.L_7:
        /*001c*/ 	.word	index@(_Z4reluPf)
        /*0020*/ 	.word	0x0000000a


	//----- nvinfo : EIATTR_FRAME_SIZE
	.align		4
.L_8:
        /*0024*/ 	.byte	0x04, 0x11
        /*0026*/ 	.short	(.L_10 - .L_9)
	.align		4
.L_9:
        /*0028*/ 	.word	index@(_Z4reluPf)
        /*002c*/ 	.word	0x00000000


	//----- nvinfo : EIATTR_REGCOUNT
	.align		4
.L_10:
        /*0030*/ 	.byte	0x04, 0x2f
        /*0032*/ 	.short	(.L_12 - .L_11)
	.align		4
.L_11:
        /*0034*/ 	.word	index@(_Z12g_maxpoolingPfS_)
        /*0038*/ 	.word	0x00000010


	//----- nvinfo : EIATTR_FRAME_SIZE
	.align		4
.L_12:
        /*003c*/ 	.byte	0x04, 0x11
        /*003e*/ 	.short	(.L_14 - .L_13)
	.align		4
.L_13:
        /*0040*/ 	.word	index@(_Z12g_maxpoolingPfS_)
        /*0044*/ 	.word	0x00000000


	//----- nvinfo : EIATTR_MIN_STACK_SIZE
	.align		4
.L_14:
        /*0048*/ 	.byte	0x04, 0x12
        /*004a*/ 	.short	(.L_16 - .L_15)
	.align		4
.L_15:
        /*004c*/ 	.word	index@(_Z12g_maxpoolingPfS_)
        /*0050*/ 	.word	0x00000000


	//----- nvinfo : EIATTR_MIN_STACK_SIZE
	.align		4
.L_16:
        /*0054*/ 	.byte	0x04, 0x12
        /*0056*/ 	.short	(.L_18 - .L_17)
	.align		4
.L_17:
        /*0058*/ 	.word	index@(_Z4reluPf)
        /*005c*/ 	.word	0x00000000


	//----- nvinfo : EIATTR_MIN_STACK_SIZE
	.align		4
.L_18:
        /*0060*/ 	.byte	0x04, 0x12
        /*0062*/ 	.short	(.L_20 - .L_19)
	.align		4
.L_19:
        /*0064*/ 	.word	index@(_Z4convPfS_S_)
        /*0068*/ 	.word	0x00000000
.L_20:


//--------------------- .nv.compat                --------------------------
	.section	.nv.compat,"",@"SHT_CUDA_COMPAT_INFO"
	.align	4
        /*0000*/ 	.byte	0x02, 0x09, 0x00, 0x00, 0x02, 0x02, 0x01, 0x00, 0x02, 0x05, 0x05, 0x00, 0x03, 0x07, 0x01, 0x01
        /*0010*/ 	.byte	0x02, 0x03, 0x00, 0x00, 0x02, 0x06, 0x01, 0x00, 0x04, 0x0b, 0x08, 0x00, 0x09, 0x00, 0x00, 0x00
        /*0020*/ 	.byte	0x00, 0x00, 0x00, 0x00


//--------------------- .nv.info._Z12g_maxpoolingPfS_ --------------------------
	.section	.nv.info._Z12g_maxpoolingPfS_,"",@"SHT_CUDA_INFO"
	.sectionflags	@""
	.align	4


	//----- nvinfo : EIATTR_CUDA_API_VERSION
	.align		4
        /*0000*/ 	.byte	0x04, 0x37
        /*0002*/ 	.short	(.L_22 - .L_21)
.L_21:
        /*0004*/ 	.word	0x00000082


	//----- nvinfo : EIATTR_KPARAM_INFO
	.align		4
.L_22:
        /*0008*/ 	.byte	0x04, 0x17
        /*000a*/ 	.short	(.L_24 - .L_23)
.L_23:
        /*000c*/ 	.word	0x00000000
        /*0010*/ 	.short	0x0001
        /*0012*/ 	.short	0x0008
        /*0014*/ 	.byte	0x00, 0xf5, 0x21, 0x00


	//----- nvinfo : EIATTR_KPARAM_INFO
	.align		4
.L_24:
        /*0018*/ 	.byte	0x04, 0x17
        /*001a*/ 	.short	(.L_26 - .L_25)
.L_25:
        /*001c*/ 	.word	0x00000000
        /*0020*/ 	.short	0x0000
        /*0022*/ 	.short	0x0000
        /*0024*/ 	.byte	0x00, 0xf5, 0x21, 0x00


	//----- nvinfo : EIATTR_SPARSE_MMA_MASK
	.align		4
.L_26:
        /*0028*/ 	.byte	0x03, 0x50
        /*002a*/ 	.short	0x0000


	//----- nvinfo : EIATTR_MAXREG_COUNT
	.align		4
        /*002c*/ 	.byte	0x03, 0x1b
        /*002e*/ 	.short	0x00ff


	//----- nvinfo : EIATTR_NUM_BARRIERS
	.align		4
        /*0030*/ 	.byte	0x02, 0x4c
        /*0032*/ 	.byte	0x01
	.zero		1


	//----- nvinfo : EIATTR_MERCURY_ISA_VERSION
	.align		4
        /*0034*/ 	.byte	0x03, 0x5f
        /*0036*/ 	.short	0x0101


	//----- nvinfo : EIATTR_VRC_CTA_INIT_COUNT
	.align		4
        /*0038*/ 	.byte	0x02, 0x4a
	.zero		1
	.zero		1


	//----- nvinfo : EIATTR_EXIT_INSTR_OFFSETS
	.align		4
        /*003c*/ 	.byte	0x04, 0x1c
        /*003e*/ 	.short	(.L_28 - .L_27)


	//   ....[0]....
.L_27:
        /*0040*/ 	.word	0x000003b0


	//   ....[1]....
        /*0044*/ 	.word	0x00000430


	//----- nvinfo : EIATTR_CBANK_PARAM_SIZE
	.align		4
.L_28:
        /*0048*/ 	.byte	0x03, 0x19
        /*004a*/ 	.short	0x0010


	//----- nvinfo : EIATTR_PARAM_CBANK
	.align		4
        /*004c*/ 	.byte	0x04, 0x0a
        /*004e*/ 	.short	(.L_30 - .L_29)
	.align		4
.L_29:
        /*0050*/ 	.word	index@(.nv.constant0._Z12g_maxpoolingPfS_)
        /*0054*/ 	.short	0x0380
        /*0056*/ 	.short	0x0010


	//----- nvinfo : EIATTR_SW_WAR
	.align		4
.L_30:
        /*0058*/ 	.byte	0x04, 0x36
        /*005a*/ 	.short	(.L_32 - .L_31)
.L_31:
        /*005c*/ 	.word	0x00000008
.L_32:


//--------------------- .nv.info._Z4reluPf        --------------------------
	.section	.nv.info._Z4reluPf,"",@"SHT_CUDA_INFO"
	.sectionflags	@""
	.align	4


	//----- nvinfo : EIATTR_CUDA_API_VERSION
	.align		4
        /*0000*/ 	.byte	0x04, 0x37
        /*0002*/ 	.short	(.L_34 - .L_33)
.L_33:
        /*0004*/ 	.word	0x00000082


	//----- nvinfo : EIATTR_KPARAM_INFO
	.align		4
.L_34:
        /*0008*/ 	.byte	0x04, 0x17
        /*000a*/ 	.short	(.L_36 - .L_35)
.L_35:
        /*000c*/ 	.word	0x00000000
        /*0010*/ 	.short	0x0000
        /*0012*/ 	.short	0x0000
        /*0014*/ 	.byte	0x00, 0xf5, 0x21, 0x00


	//----- nvinfo : EIATTR_SPARSE_MMA_MASK
	.align		4
.L_36:
        /*0018*/ 	.byte	0x03, 0x50
        /*001a*/ 	.short	0x0000


	//----- nvinfo : EIATTR_MAXREG_COUNT
	.align		4
        /*001c*/ 	.byte	0x03, 0x1b
        /*001e*/ 	.short	0x00ff


	//----- nvinfo : EIATTR_MERCURY_ISA_VERSION
	.align		4
        /*0020*/ 	.byte	0x03, 0x5f
        /*0022*/ 	.short	0x0101


	//----- nvinfo : EIATTR_VRC_CTA_INIT_COUNT
	.align		4
        /*0024*/ 	.byte	0x02, 0x4a
	.zero		1
	.zero		1


	//----- nvinfo : EIATTR_EXIT_INSTR_OFFSETS
	.align		4
        /*0028*/ 	.byte	0x04, 0x1c
        /*002a*/ 	.short	(.L_38 - .L_37)


	//   ....[0]....
.L_37:
        /*002c*/ 	.word	0x00000160


	//   ....[1]....
        /*0030*/ 	.word	0x00000180


	//----- nvinfo : EIATTR_CBANK_PARAM_SIZE
	.align		4
.L_38:
        /*0034*/ 	.byte	0x03, 0x19
        /*0036*/ 	.short	0x0008


	//----- nvinfo : EIATTR_PARAM_CBANK
	.align		4
        /*0038*/ 	.byte	0x04, 0x0a
        /*003a*/ 	.short	(.L_40 - .L_39)
	.align		4
.L_39:
        /*003c*/ 	.word	index@(.nv.constant0._Z4reluPf)
        /*0040*/ 	.short	0x0380
        /*0042*/ 	.short	0x0008


	//----- nvinfo : EIATTR_SW_WAR
	.align		4
.L_40:
        /*0044*/ 	.byte	0x04, 0x36
        /*0046*/ 	.short	(.L_42 - .L_41)
.L_41:
        /*0048*/ 	.word	0x00000008
.L_42:


//--------------------- .nv.info._Z4convPfS_S_    --------------------------
	.section	.nv.info._Z4convPfS_S_,"",@"SHT_CUDA_INFO"
	.sectionflags	@""
	.align	4


	//----- nvinfo : EIATTR_CUDA_API_VERSION
	.align		4
        /*0000*/ 	.byte	0x04, 0x37
        /*0002*/ 	.short	(.L_44 - .L_43)
.L_43:
        /*0004*/ 	.word	0x00000082


	//----- nvinfo : EIATTR_KPARAM_INFO
	.align		4
.L_44:
        /*0008*/ 	.byte	0x04, 0x17
        /*000a*/ 	.short	(.L_46 - .L_45)
.L_45:
        /*000c*/ 	.word	0x00000000
        /*0010*/ 	.short	0x0002
        /*0012*/ 	.short	0x0010
        /*0014*/ 	.byte	0x00, 0xf5, 0x21, 0x00


	//----- nvinfo : EIATTR_KPARAM_INFO
	.align		4
.L_46:
        /*0018*/ 	.byte	0x04, 0x17
        /*001a*/ 	.short	(.L_48 - .L_47)
.L_47:
        /*001c*/ 	.word	0x00000000
        /*0020*/ 	.short	0x0001
        /*0022*/ 	.short	0x0008
        /*0024*/ 	.byte	0x00, 0xf5, 0x21, 0x00


	//----- nvinfo : EIATTR_KPARAM_INFO
	.align		4
.L_48:
        /*0028*/ 	.byte	0x04, 0x17
        /*002a*/ 	.short	(.L_50 - .L_49)
.L_49:
        /*002c*/ 	.word	0x00000000
        /*0030*/ 	.short	0x0000
        /*0032*/ 	.short	0x0000
        /*0034*/ 	.byte	0x00, 0xf5, 0x21, 0x00


	//----- nvinfo : EIATTR_SPARSE_MMA_MASK
	.align		4
.L_50:
        /*0038*/ 	.byte	0x03, 0x50
        /*003a*/ 	.short	0x0000


	//----- nvinfo : EIATTR_MAXREG_COUNT
	.align		4
        /*003c*/ 	.byte	0x03, 0x1b
        /*003e*/ 	.short	0x00ff


	//----- nvinfo : EIATTR_NUM_BARRIERS
	.align		4
        /*0040*/ 	.byte	0x02, 0x4c
        /*0042*/ 	.byte	0x01
	.zero		1


	//----- nvinfo : EIATTR_MERCURY_ISA_VERSION
	.align		4
        /*0044*/ 	.byte	0x03, 0x5f
        /*0046*/ 	.short	0x0101


	//----- nvinfo : EIATTR_VRC_CTA_INIT_COUNT
	.align		4
        /*0048*/ 	.byte	0x02, 0x4a
	.zero		1
	.zero		1


	//----- nvinfo : EIATTR_EXIT_INSTR_OFFSETS
	.align		4
        /*004c*/ 	.byte	0x04, 0x1c
        /*004e*/ 	.short	(.L_52 - .L_51)


	//   ....[0]....
.L_51:
        /*0050*/ 	.word	0x00000eb0


	//----- nvinfo : EIATTR_CBANK_PARAM_SIZE
	.align		4
.L_52:
        /*0054*/ 	.byte	0x03, 0x19
        /*0056*/ 	.short	0x0018


	//----- nvinfo : EIATTR_PARAM_CBANK
	.align		4
        /*0058*/ 	.byte	0x04, 0x0a
        /*005a*/ 	.short	(.L_54 - .L_53)
	.align		4
.L_53:
        /*005c*/ 	.word	index@(.nv.constant0._Z4convPfS_S_)
        /*0060*/ 	.short	0x0380
        /*0062*/ 	.short	0x0018


	//----- nvinfo : EIATTR_SW_WAR
	.align		4
.L_54:
        /*0064*/ 	.byte	0x04, 0x36
        /*0066*/ 	.short	(.L_56 - .L_55)
.L_55:
        /*0068*/ 	.word	0x00000008
.L_56:


//--------------------- .nv.callgraph             --------------------------
	.section	.nv.callgraph,"",@"SHT_CUDA_CALLGRAPH"
	.align	4
	.sectionentsize	8
	.align		4
        /*0000*/ 	.word	0x00000000
	.align		4
        /*0004*/ 	.word	0xffffffff
	.align		4
        /*0008*/ 	.word	0x00000000
	.align		4
        /*000c*/ 	.word	0xfffffffe
	.align		4
        /*0010*/ 	.word	0x00000000
	.align		4
        /*0014*/ 	.word	0xfffffffd
	.align		4
        /*0018*/ 	.word	0x00000000
	.align		4
        /*001c*/ 	.word	0xfffffffc


//--------------------- .nv.constant3             --------------------------
	.section	.nv.constant3,"a",@progbits
	.align	4
.nv.constant3:
	.type		image_size,@object
	.size		image_size,(kernel_size - image_size)
image_size:
	.zero		12
	.type		kernel_size,@object
	.size		kernel_size,(stride - kernel_size)
kernel_size:
	.zero		16
	.type		stride,@object
	.size		stride,(.L_2 - stride)
stride:
	.zero		4
.L_2:


//--------------------- .text._Z12g_maxpoolingPfS_ --------------------------
	.section	.text._Z12g_maxpoolingPfS_,"ax",@progbits
	.align	128
        .global         _Z12g_maxpoolingPfS_
        .type           _Z12g_maxpoolingPfS_,@function
        .size           _Z12g_maxpoolingPfS_,(.L_x_7 - _Z12g_maxpoolingPfS_)
        .other          _Z12g_maxpoolingPfS_,@"STO_CUDA_ENTRY STV_DEFAULT"
_Z12g_maxpoolingPfS_:
.text._Z12g_maxpoolingPfS_:
[----:B------:R-:W-:Y:S01]  /*0000*/  LDC R1, c[0x0][0x37c] ;  /* 0x0000df00ff017b82 */ /* 0x000fe20000000800 */
[----:B------:R-:W0:Y:S07]  /*0010*/  S2R R4, SR_TID.Y ;  /* 0x0000000000047919 */ /* 0x000e2e0000002200 */
[----:B------:R-:W0:Y:S01]  /*0020*/  S2UR UR8, SR_CTAID.Y ;  /* 0x00000000000879c3 */ /* 0x000e220000002600 */
[----:B------:R-:W1:Y:S01]  /*0030*/  LDCU.64 UR6, c[0x0][0x358] ;  /* 0x00006b00ff0677ac */ /* 0x000e620008000a00 */
[----:B------:R-:W2:Y:S01]  /*0040*/  S2R R2, SR_TID.Z ;  /* 0x0000000000027919 */ /* 0x000ea20000002300 */
[----:B------:R-:W3:Y:S05]  /*0050*/  S2R R13, SR_TID.X ;  /* 0x00000000000d7919 */ /* 0x000eea0000002100 */
[----:B------:R-:W0:Y:S01]  /*0060*/  LDC R5, c[0x0][0x364] ;  /* 0x0000d900ff057b82 */ /* 0x000e220000000800 */
[----:B------:R-:W2:Y:S07]  /*0070*/  LDCU UR10, c[0x0][0x360] ;  /* 0x00006c00ff0a77ac */ /* 0x000eae0008000800 */
[----:B------:R-:W4:Y:S08]  /*0080*/  LDC R0, c[0x0][0x370] ;  /* 0x0000dc00ff007b82 */ /* 0x000f300000000800 */
[----:B------:R-:W5:Y:S08]  /*0090*/  LDC R3, c[0x0][0x374] ;  /* 0x0000dd00ff037b82 */ /* 0x000f700000000800 */
[----:B------:R-:W4:Y:S01]  /*00a0*/  S2UR UR9, SR_CTAID.X ;  /* 0x00000000000979c3 */ /* 0x000f220000002500 */
[----:B0-----:R-:W-:-:S02]  /*00b0*/  IMAD R8, R5, UR8, R4 ;  /* 0x0000000805087c24 */ /* 0x001fc4000f8e0204 */
[----:B--2---:R-:W-:-:S05]  /*00c0*/  IMAD R10, R2, UR10, RZ ;  /* 0x0000000a020a7c24 */ /* 0x004fca000f8e02ff */
[----:B------:R-:W0:Y:S01]  /*00d0*/  LDC.64 R6, c[0x0][0x380] ;  /* 0x0000e000ff067b82 */ /* 0x000e220000000a00 */
[----:B-----5:R-:W-:-:S04]  /*00e0*/  IMAD R9, R3, R10, R8 ;  /* 0x0000000a03097224 */ /* 0x020fc800078e0208 */
[----:B----4-:R-:W-:-:S04]  /*00f0*/  IMAD R9, R9, R0, UR9 ;  /* 0x0000000909097e24 */ /* 0x010fc8000f8e0200 */
[----:B---3--:R-:W-:-:S04]  /*0100*/  IMAD R9, R9, UR10, R13 ;  /* 0x0000000a09097c24 */ /* 0x008fc8000f8e020d */
[----:B0-----:R-:W-:-:S06]  /*0110*/  IMAD.WIDE.U32 R6, R9, 0x4, R6 ;  /* 0x0000000409067825 */ /* 0x001fcc00078e0006 */
[----:B-1----:R-:W2:Y:S01]  /*0120*/  LDG.E R6, desc[UR6][R6.64] ;  /* 0x0000000606067981 */ /* 0x002ea2000c1e1900 */
[----:B------:R-:W0:Y:S01]  /*0130*/  S2UR UR5, SR_CgaCtaId ;  /* 0x00000000000579c3 */ /* 0x000e220000008800 */
[----:B------:R-:W-:Y:S01]  /*0140*/  IMAD R8, R4, UR10, R13 ;  /* 0x0000000a04087c24 */ /* 0x000fe2000f8e020d */
[----:B------:R-:W-:Y:S01]  /*0150*/  UMOV UR4, 0x400 ;  /* 0x0000040000047882 */ /* 0x000fe20000000000 */
[C---:B------:R-:W-:Y:S01]  /*0160*/  IMAD R9, R5.reuse, R10, RZ ;  /* 0x0000000a05097224 */ /* 0x040fe200078e02ff */
[----:B------:R-:W-:Y:S01]  /*0170*/  UISETP.GE.U32.AND UP0, UPT, UR10, 0x2, UPT ;  /* 0x000000020a00788c */ /* 0x000fe2000bf06070 */
[----:B------:R-:W-:Y:S02]  /*0180*/  ISETP.GE.U32.AND P1, PT, R5, 0x2, PT ;  /* 0x000000020500780c */ /* 0x000fe40003f26070 */
[----:B------:R-:W-:Y:S01]  /*0190*/  IMAD.IADD R8, R8, 0x1, R9 ;  /* 0x0000000108087824 */ /* 0x000fe200078e0209 */
[----:B------:R-:W-:Y:S01]  /*01a0*/  LOP3.LUT P0, RZ, R13, R4, RZ, 0xfc, !PT ;  /* 0x000000040dff7212 */ /* 0x000fe2000780fcff */
[----:B0-----:R-:W-:-:S06]  /*01b0*/  ULEA UR4, UR5, UR4, 0x18 ;  /* 0x0000000405047291 */ /* 0x001fcc000f8ec0ff */
[----:B------:R-:W-:-:S05]  /*01c0*/  LEA R11, R8, UR4, 0x2 ;  /* 0x00000004080b7c11 */ /* 0x000fca000f8e10ff */
[----:B--2---:R0:W-:Y:S01]  /*01d0*/  STS [R11], R6 ;  /* 0x000000060b007388 */ /* 0x0041e20000000800 */
[----:B------:R-:W-:Y:S06]  /*01e0*/  BAR.SYNC.DEFER_BLOCKING 0x0 ;  /* 0x0000000000007b1d */ /* 0x000fec0000010000 */
[----:B------:R-:W-:Y:S05]  /*01f0*/  BRA.U !UP0, `(.L_x_0) ;  /* 0x0000000108347547 */ /* 0x000fea000b800000 */
[----:B0-----:R-:W-:-:S07]  /*0200*/  IMAD.U32 R6, RZ, RZ, UR10 ;  /* 0x0000000aff067e24 */ /* 0x001fce000f8e00ff */
.L_x_1:
[----:B------:R-:W-:-:S04]  /*0210*/  SHF.R.U32.HI R12, RZ, 0x1, R6 ;  /* 0x00000001ff0c7819 */ /* 0x000fc80000011606 */
[----:B------:R-:W-:-:S13]  /*0220*/  ISETP.GE.U32.AND P3, PT, R13, R12, PT ;  /* 0x0000000c0d00720c */ /* 0x000fda0003f66070 */
[----:B------:R-:W-:Y:S01]  /*0230*/  @!P3 LEA R8, R12, R11, 0x2 ;  /* 0x0000000b0c08b211 */ /* 0x000fe200078e10ff */
[----:B------:R-:W-:Y:S05]  /*0240*/  @!P3 LDS R7, [R11] ;  /* 0x000000000b07b984 */ /* 0x000fea0000000800 */
[----:B------:R-:W0:Y:S02]  /*0250*/  @!P3 LDS R8, [R8] ;  /* 0x000000000808b984 */ /* 0x000e240000000800 */
[----:B0-----:R-:W-:-:S04]  /*0260*/  @!P3 FSETP.GT.AND P2, PT, R7, R8, PT ;  /* 0x000000080700b20b */ /* 0x001fc80003f44000 */
[----:B------:R-:W-:Y:S02]  /*0270*/  @!P3 FSEL R10, R7, R8, P2 ;  /* 0x00000008070ab208 */ /* 0x000fe40001000000 */
[----:B------:R-:W-:Y:S01]  /*0280*/  ISETP.GE.U32.AND P2, PT, R6, 0x4, PT ;  /* 0x000000040600780c */ /* 0x000fe20003f46070 */
[----:B------:R-:W-:Y:S02]  /*0290*/  IMAD.MOV.U32 R6, RZ, RZ, R12 ;  /* 0x000000ffff067224 */ /* 0x000fe400078e000c */
[----:B------:R1:W-:Y:S01]  /*02a0*/  @!P3 STS [R11], R10 ;  /* 0x0000000a0b00b388 */ /* 0x0003e20000000800 */
[----:B------:R-:W-:Y:S09]  /*02b0*/  BAR.SYNC.DEFER_BLOCKING 0x0 ;  /* 0x0000000000007b1d */ /* 0x000ff20000010000 */
[----:B-1----:R-:W-:Y:S05]  /*02c0*/  @P2 BRA `(.L_x_1) ;  /* 0xfffffffc00d02947 */ /* 0x002fea000383ffff */
.L_x_0:
[----:B------:R-:W-:Y:S05]  /*02d0*/  @!P1 BRA `(.L_x_2) ;  /* 0x0000000000349947 */ /* 0x000fea0003800000 */
.L_x_3:
[----:B------:R-:W-:-:S04]  /*02e0*/  SHF.R.U32.HI R13, RZ, 0x1, R5 ;  /* 0x00000001ff0d7819 */ /* 0x000fc80000011605 */
[----:B------:R-:W-:-:S13]  /*02f0*/  ISETP.GE.U32.AND P2, PT, R4, R13, PT ;  /* 0x0000000d0400720c */ /* 0x000fda0003f46070 */
[----:B0-----:R-:W-:-:S05]  /*0300*/  @!P2 IMAD R6, R13, UR10, RZ ;  /* 0x0000000a0d06ac24 */ /* 0x001fca000f8e02ff */
[----:B------:R-:W-:Y:S02]  /*0310*/  @!P2 LEA R7, R6, R11, 0x2 ;  /* 0x0000000b0607a211 */ /* 0x000fe400078e10ff */
[----:B------:R-:W-:Y:S04]  /*0320*/  @!P2 LDS R6, [R11] ;  /* 0x000000000b06a984 */ /* 0x000fe80000000800 */
[----:B------:R-:W0:Y:S02]  /*0330*/  @!P2 LDS R7, [R7] ;  /* 0x000000000707a984 */ /* 0x000e240000000800 */
[----:B0-----:R-:W-:-:S04]  /*0340*/  @!P2 FSETP.GT.AND P1, PT, R6, R7, PT ;  /* 0x000000070600a20b */ /* 0x001fc80003f24000 */
[----:B------:R-:W-:Y:S02]  /*0350*/  @!P2 FSEL R6, R6, R7, P1 ;  /* 0x000000070606a208 */ /* 0x000fe40000800000 */
[----:B------:R-:W-:Y:S01]  /*0360*/  ISETP.GT.U32.AND P1, PT, R5, 0x3, PT ;  /* 0x000000030500780c */ /* 0x000fe20003f24070 */
[----:B------:R-:W-:Y:S02]  /*0370*/  IMAD.MOV.U32 R5, RZ, RZ, R13 ;  /* 0x000000ffff057224 */ /* 0x000fe400078e000d */
[----:B------:R1:W-:Y:S01]  /*0380*/  @!P2 STS [R11], R6 ;  /* 0x000000060b00a388 */ /* 0x0003e20000000800 */
[----:B------:R-:W-:Y:S09]  /*0390*/  BAR.SYNC.DEFER_BLOCKING 0x0 ;  /* 0x0000000000007b1d */ /* 0x000ff20000010000 */
[----:B-1----:R-:W-:Y:S05]  /*03a0*/  @P1 BRA `(.L_x_3) ;  /* 0xfffffffc00cc1947 */ /* 0x002fea000383ffff */
.L_x_2:
[----:B------:R-:W-:Y:S05]  /*03b0*/  @P0 EXIT ;  /* 0x000000000000094d */ /* 0x000fea0003800000 */
[----:B------:R-:W-:Y:S01]  /*03c0*/  LEA R9, R9, UR4, 0x2 ;  /* 0x0000000409097c11 */ /* 0x000fe2000f8e10ff */
[----:B------:R-:W1:Y:S01]  /*03d0*/  LDC.64 R4, c[0x0][0x388] ;  /* 0x0000e200ff047b82 */ /* 0x000e620000000a00 */
[----:B------:R-:W-:-:S04]  /*03e0*/  IMAD R3, R3, R2, UR8 ;  /* 0x0000000803037e24 */ /* 0x000fc8000f8e0202 */
[----:B------:R-:W2:Y:S01]  /*03f0*/  LDS R9, [R9] ;  /* 0x0000000009097984 */ /* 0x000ea20000000800 */
[----:B------:R-:W-:-:S04]  /*0400*/  IMAD R3, R3, R0, UR9 ;  /* 0x0000000903037e24 */ /* 0x000fc8000f8e0200 */
[----:B-1----:R-:W-:-:S05]  /*0410*/  IMAD.WIDE.U32 R2, R3, 0x4, R4 ;  /* 0x0000000403027825 */ /* 0x002fca00078e0004 */
[----:B--2---:R-:W-:Y:S01]  /*0420*/  STG.E desc[UR6][R2.64], R9 ;  /* 0x0000000902007986 */ /* 0x004fe2000c101906 */
[----:B------:R-:W-:Y:S05]  /*0430*/  EXIT ;  /* 0x000000000000794d */ /* 0x000fea0003800000 */
.L_x_4:
[----:B------:R-:W-:-:S00]  /*0440*/  BRA `(.L_x_4) ;  /* 0xfffffffc00fc7947 */ /* 0x000fc0000383ffff */
[----:B------:R-:W-:-:S00]  /*0450*/  NOP ;  /* 0x0000000000007918 */ /* 0x000fc00000000000 */
        /* <DEDUP_REMOVED lines=10> */
.L_x_7:


//--------------------- .text._Z4reluPf           --------------------------
	.section	.text._Z4reluPf,"ax",@progbits
	.align	128
        .global         _Z4reluPf
        .type           _Z4reluPf,@function
        .size           _Z4reluPf,(.L_x_8 - _Z4reluPf)
        .other          _Z4reluPf,@"STO_CUDA_ENTRY STV_DEFAULT"
_Z4reluPf:
.text._Z4reluPf:
[----:B------:R-:W-:Y:S01]  /*0000*/  LDC R1, c[0x0][0x37c] ;  /* 0x0000df00ff017b82 */ /* 0x000fe20000000800 */
[----:B------:R-:W0:Y:S07]  /*0010*/  S2R R5, SR_TID.Y ;  /* 0x0000000000057919 */ /* 0x000e2e0000002200 */
[----:B------:R-:W1:Y:S01]  /*0020*/  S2UR UR4, SR_CTAID.Z ;  /* 0x00000000000479c3 */ /* 0x000e620000002700 */
[----:B------:R-:W1:Y:S01]  /*0030*/  LDCU UR6, c[0x0][0x360] ;  /* 0x00006c00ff0677ac */ /* 0x000e620008000800 */
[----:B------:R-:W2:Y:S01]  /*0040*/  S2R R3, SR_TID.X ;  /* 0x0000000000037919 */ /* 0x000ea20000002100 */
[----:B------:R-:W3:Y:S05]  /*0050*/  LDCU.64 UR8, c[0x0][0x380] ;  /* 0x00007000ff0877ac */ /* 0x000eea0008000a00 */
[----:B------:R-:W0:Y:S08]  /*0060*/  S2UR UR7, SR_CTAID.Y ;  /* 0x00000000000779c3 */ /* 0x000e300000002600 */
[----:B------:R-:W0:Y:S08]  /*0070*/  LDC R2, c[0x0][0x364] ;  /* 0x0000d900ff027b82 */ /* 0x000e300000000800 */
[----:B------:R-:W4:Y:S01]  /*0080*/  S2UR UR5, SR_CTAID.X ;  /* 0x00000000000579c3 */ /* 0x000f220000002500 */
[----:B-1----:R-:W-:-:S07]  /*0090*/  UIMAD UR4, UR6, UR4, URZ ;  /* 0x00000004060472a4 */ /* 0x002fce000f8e02ff */
[----:B------:R-:W4:Y:S01]  /*00a0*/  LDC R7, c[0x0][0x370] ;  /* 0x0000dc00ff077b82 */ /* 0x000f220000000800 */
[C---:B0-----:R-:W-:Y:S02]  /*00b0*/  IMAD R0, R2.reuse, UR7, R5 ;  /* 0x0000000702007c24 */ /* 0x041fe4000f8e0205 */
[----:B------:R-:W-:Y:S02]  /*00c0*/  IMAD R5, R2, UR4, RZ ;  /* 0x0000000402057c24 */ /* 0x000fe4000f8e02ff */
[----:B----4-:R-:W-:Y:S01]  /*00d0*/  IMAD R0, R0, R7, UR5 ;  /* 0x0000000500007e24 */ /* 0x010fe2000f8e0207 */
[----:B------:R-:W0:Y:S03]  /*00e0*/  LDCU.64 UR4, c[0x0][0x358] ;  /* 0x00006b00ff0477ac */ /* 0x000e260008000a00 */
[----:B--2---:R-:W-:-:S05]  /*00f0*/  IMAD R0, R0, UR6, R3 ;  /* 0x0000000600007c24 */ /* 0x004fca000f8e0203 */
[----:B------:R-:W-:-:S04]  /*0100*/  IADD3 R0, P0, PT, R5, R0, RZ ;  /* 0x0000000005007210 */ /* 0x000fc80007f1e0ff */
[----:B------:R-:W-:Y:S02]  /*0110*/  IADD3.X R3, PT, PT, RZ, RZ, RZ, P0, !PT ;  /* 0x000000ffff037210 */ /* 0x000fe400007fe4ff */
[----:B---3--:R-:W-:-:S04]  /*0120*/  LEA R2, P0, R0, UR8, 0x2 ;  /* 0x0000000800027c11 */ /* 0x008fc8000f8010ff */
[----:B------:R-:W-:-:S05]  /*0130*/  LEA.HI.X R3, R0, UR9, R3, 0x2, P0 ;  /* 0x0000000900037c11 */ /* 0x000fca00080f1403 */
[----:B0-----:R-:W2:Y:S02]  /*0140*/  LDG.E R0, desc[UR4][R2.64] ;  /* 0x0000000402007981 */ /* 0x001ea4000c1e1900 */
[----:B--2---:R-:W-:-:S13]  /*0150*/  FSETP.GEU.AND P0, PT, R0, RZ, PT ;  /* 0x000000ff0000720b */ /* 0x004fda0003f0e000 */
[----:B------:R-:W-:Y:S05]  /*0160*/  @P0 EXIT ;  /* 0x000000000000094d */ /* 0x000fea0003800000 */
[----:B------:R-:W-:Y:S01]  /*0170*/  STG.E desc[UR4][R2.64], RZ ;  /* 0x000000ff02007986 */ /* 0x000fe2000c101904 */
[----:B------:R-:W-:Y:S05]  /*0180*/  EXIT ;  /* 0x000000000000794d */ /* 0x000fea0003800000 */
.L_x_5:
        /* <DEDUP_REMOVED lines=15> */
.L_x_8:


//--------------------- .text._Z4convPfS_S_       --------------------------
	.section	.text._Z4convPfS_S_,"ax",@progbits
	.align	128
        .global         _Z4convPfS_S_
        .type           _Z4convPfS_S_,@function
        .size           _Z4convPfS_S_,(.L_x_9 - _Z4convPfS_S_)
        .other          _Z4convPfS_S_,@"STO_CUDA_ENTRY STV_DEFAULT"
_Z4convPfS_S_:
.text._Z4convPfS_S_:
[----:B------:R-:W-:Y:S08]  /*0000*/  LDC R1, c[0x0][0x37c] ;  /* 0x0000df00ff017b82 */ /* 0x000ff00000000800 */
[----:B------:R-:W0:Y:S01]  /*0010*/  LDC.64 R18, c[0x3][0x18] ;  /* 0x00c00600ff127b82 */ /* 0x000e220000000a00 */
[----:B------:R-:W1:Y:S01]  /*0020*/  S2R R13, SR_TID.Y ;  /* 0x00000000000d7919 */ /* 0x000e620000002200 */
[----:B------:R-:W2:Y:S01]  /*0030*/  LDCU.64 UR6, c[0x0][0x358] ;  /* 0x00006b00ff0677ac */ /* 0x000ea20008000a00 */
[----:B------:R-:W3:Y:S05]  /*0040*/  S2R R8, SR_TID.X ;  /* 0x0000000000087919 */ /* 0x000eea0000002100 */
[----:B------:R-:W3:Y:S01]  /*0050*/  LDC R9, c[0x0][0x360] ;  /* 0x0000d800ff097b82 */ /* 0x000ee20000000800 */
[----:B------:R-:W4:Y:S07]  /*0060*/  S2R R11, SR_TID.Z ;  /* 0x00000000000b7919 */ /* 0x000f2e0000002300 */
[----:B------:R-:W5:Y:S01]  /*0070*/  LDC R7, c[0x3][0x8] ;  /* 0x00c00200ff077b82 */ /* 0x000f620000000800 */
[----:B0-----:R-:W-:-:S07]  /*0080*/  IABS R12, R19 ;  /* 0x00000013000c7213 */ /* 0x001fce0000000000 */
[----:B------:R-:W1:Y:S01]  /*0090*/  S2UR UR5, SR_CTAID.Y ;  /* 0x00000000000579c3 */ /* 0x000e620000002600 */
[----:B------:R-:W0:Y:S07]  /*00a0*/  I2F.RP R0, R12 ;  /* 0x0000000c00007306 */ /* 0x000e2e0000209400 */
[----:B------:R-:W1:Y:S08]  /*00b0*/  LDC R10, c[0x0][0x364] ;  /* 0x0000d900ff0a7b82 */ /* 0x000e700000000800 */
[----:B------:R-:W3:Y:S01]  /*00c0*/  S2UR UR4, SR_CTAID.X ;  /* 0x00000000000479c3 */ /* 0x000ee20000002500 */
[----:B0-----:R-:W0:Y:S07]  /*00d0*/  MUFU.RCP R0, R0 ;  /* 0x0000000000007308 */ /* 0x001e2e0000001000 */
[----:B------:R-:W2:Y:S01]  /*00e0*/  LDC R17, c[0x3][0x4] ;  /* 0x00c00100ff117b82 */ /* 0x000ea20000000800 */
[----:B-1----:R-:W-:-:S07]  /*00f0*/  IMAD R4, R10, UR5, R13 ;  /* 0x000000050a047c24 */ /* 0x002fce000f8e020d */
[----:B------:R-:W4:Y:S01]  /*0100*/  LDC R22, c[0x3][0x14] ;  /* 0x00c00500ff167b82 */ /* 0x000f220000000800 */
[----:B0-----:R-:W-:Y:S01]  /*0110*/  VIADD R2, R0, 0xffffffe ;  /* 0x0ffffffe00027836 */ /* 0x001fe20000000000 */
[----:B-----5:R-:W-:Y:S01]  /*0120*/  IADD3 R0, PT, PT, R7, 0x2, -R18 ;  /* 0x0000000207007810 */ /* 0x020fe20007ffe812 */
[-C--:B------:R-:W-:Y:S02]  /*0130*/  IMAD R26, R4, R19.reuse, RZ ;  /* 0x00000013041a7224 */ /* 0x080fe400078e02ff */
[----:B------:R0:W1:Y:S01]  /*0140*/  F2I.FTZ.U32.TRUNC.NTZ R3, R2 ;  /* 0x0000000200037305 */ /* 0x000062000021f000 */
[----:B------:R-:W-:Y:S02]  /*0150*/  IABS R15, R0 ;  /* 0x00000000000f7213 */ /* 0x000fe40000000000 */
[----:B------:R-:W-:-:S04]  /*0160*/  LOP3.LUT R0, R0, R19, RZ, 0x3c, !PT ;  /* 0x0000001300007212 */ /* 0x000fc800078e3cff */
[----:B------:R-:W-:Y:S01]  /*0170*/  ISETP.GE.AND P3, PT, R0, RZ, PT ;  /* 0x000000ff0000720c */ /* 0x000fe20003f66270 */
[----:B0-----:R-:W-:Y:S01]  /*0180*/  IMAD.MOV.U32 R2, RZ, RZ, RZ ;  /* 0x000000ffff027224 */ /* 0x001fe200078e00ff */
[----:B--2---:R-:W-:Y:S01]  /*0190*/  ISETP.GT.AND P0, PT, R26, R17, PT ;  /* 0x000000111a00720c */ /* 0x004fe20003f04270 */
[--C-:B-1----:R-:W-:Y:S02]  /*01a0*/  IMAD.MOV R5, RZ, RZ, -R3.reuse ;  /* 0x000000ffff057224 */ /* 0x102fe400078e0a03 */
[----:B----4-:R-:W-:Y:S02]  /*01b0*/  IMAD R27, R11, R22, RZ ;  /* 0x000000160b1b7224 */ /* 0x010fe400078e02ff */
[----:B------:R-:W-:Y:S02]  /*01c0*/  IMAD R5, R5, R12, RZ ;  /* 0x0000000c05057224 */ /* 0x000fe400078e02ff */
[----:B------:R-:W-:Y:S02]  /*01d0*/  IMAD R27, R27, R18, RZ ;  /* 0x000000121b1b7224 */ /* 0x000fe400078e02ff */
[----:B------:R-:W-:-:S02]  /*01e0*/  IMAD.HI.U32 R14, R3, R5, R2 ;  /* 0x00000005030e7227 */ /* 0x000fc400078e0002 */
[----:B------:R-:W0:Y:S02]  /*01f0*/  S2R R3, SR_CTAID.Z ;  /* 0x0000000000037919 */ /* 0x000e240000002700 */
[----:B---3--:R-:W-:Y:S01]  /*0200*/  IMAD R5, R9, UR4, R8 ;  /* 0x0000000409057c24 */ /* 0x008fe2000f8e0208 */
[----:B------:R-:W0:Y:S01]  /*0210*/  LDCU UR4, c[0x3][0x10] ;  /* 0x00c00200ff0477ac */ /* 0x000e220008000800 */
[----:B------:R-:W-:-:S04]  /*0220*/  IMAD.HI.U32 R2, R14, R15, RZ ;  /* 0x0000000f0e027227 */ /* 0x000fc800078e00ff */
[----:B------:R-:W-:Y:S02]  /*0230*/  IMAD R28, R5, R19, RZ ;  /* 0x00000013051c7224 */ /* 0x000fe400078e02ff */
[----:B------:R-:W-:-:S03]  /*0240*/  IMAD.MOV R6, RZ, RZ, -R2 ;  /* 0x000000ffff067224 */ /* 0x000fc600078e0a02 */
[----:B------:R-:W-:Y:S01]  /*0250*/  VIMNMX R16, PT, PT, R28, R26, PT ;  /* 0x0000001a1c107248 */ /* 0x000fe20003fe0100 */
[----:B------:R-:W-:Y:S01]  /*0260*/  IMAD R15, R12, R6, R15 ;  /* 0x000000060c0f7224 */ /* 0x000fe200078e020f */
[----:B------:R-:W-:Y:S02]  /*0270*/  ISETP.GT.OR P0, PT, R28, R7, P0 ;  /* 0x000000071c00720c */ /* 0x000fe40000704670 */
[----:B------:R-:W-:Y:S02]  /*0280*/  IADD3 R6, PT, PT, R17, 0x2, -R22 ;  /* 0x0000000211067810 */ /* 0x000fe40007ffe816 */
[----:B------:R-:W-:Y:S02]  /*0290*/  ISETP.LT.OR P0, PT, R16, 0x1, P0 ;  /* 0x000000011000780c */ /* 0x000fe40000701670 */
[----:B------:R-:W-:Y:S02]  /*02a0*/  ISETP.GT.U32.AND P2, PT, R12, R15, PT ;  /* 0x0000000f0c00720c */ /* 0x000fe40003f44070 */
[----:B------:R-:W-:-:S05]  /*02b0*/  IABS R23, R6 ;  /* 0x0000000600177213 */ /* 0x000fca0000000000 */
[----:B------:R-:W-:-:S04]  /*02c0*/  IMAD.HI.U32 R0, R14, R23, RZ ;  /* 0x000000170e007227 */ /* 0x000fc800078e00ff */
[----:B------:R-:W1:Y:S02]  /*02d0*/  @!P0 LDC.64 R20, c[0x0][0x388] ;  /* 0x0000e200ff148b82 */ /* 0x000e640000000a00 */
[----:B------:R-:W-:-:S05]  /*02e0*/  @!P2 IMAD.IADD R15, R15, 0x1, -R12 ;  /* 0x000000010f0fa824 */ /* 0x000fca00078e0a0c */
[----:B------:R-:W-:Y:S01]  /*02f0*/  ISETP.GE.U32.AND P4, PT, R15, R12, PT ;  /* 0x0000000c0f00720c */ /* 0x000fe20003f86070 */
[----:B0-----:R-:W-:-:S04]  /*0300*/  IMAD R15, R3, UR4, RZ ;  /* 0x00000004030f7c24 */ /* 0x001fc8000f8e02ff */
[----:B------:R-:W-:Y:S02]  /*0310*/  IMAD R14, R15, 0x9, RZ ;  /* 0x000000090f0e7824 */ /* 0x000fe400078e02ff */
[----:B------:R-:W-:Y:S02]  /*0320*/  IMAD.MOV.U32 R31, RZ, RZ, RZ ;  /* 0x000000ffff1f7224 */ /* 0x000fe400078e00ff */
[----:B------:R-:W-:Y:S01]  /*0330*/  IMAD.MOV R15, RZ, RZ, -R0 ;  /* 0x000000ffff0f7224 */ /* 0x000fe200078e0a00 */
[----:B------:R-:W-:-:S03]  /*0340*/  @!P0 IADD3 R22, P1, PT, R14, R27, RZ ;  /* 0x0000001b0e168210 */ /* 0x000fc60007f3e0ff */
[----:B------:R-:W-:Y:S01]  /*0350*/  IMAD R15, R12, R15, R23 ;  /* 0x0000000f0c0f7224 */ /* 0x000fe200078e0217 */
[----:B-1----:R-:W-:Y:S02]  /*0360*/  @!P0 LEA R32, P5, R22, R20, 0x2 ;  /* 0x0000001416208211 */ /* 0x002fe400078a10ff */
[----:B------:R-:W-:-:S04]  /*0370*/  @!P0 IADD3.X R20, PT, PT, RZ, RZ, RZ, P1, !PT ;  /* 0x000000ffff148210 */ /* 0x000fc80000ffe4ff */
[----:B------:R-:W-:Y:S02]  /*0380*/  @!P0 LEA.HI.X R33, R22, R21, R20, 0x2, P5 ;  /* 0x0000001516218211 */ /* 0x000fe400028f1414 */
[----:B------:R-:W0:Y:S01]  /*0390*/  @!P0 LDC.64 R20, c[0x0][0x380] ;  /* 0x0000e000ff148b82 */ /* 0x000e220000000a00 */
[----:B------:R-:W-:-:S03]  /*03a0*/  IMAD R22, R11, R17, R28 ;  /* 0x000000110b167224 */ /* 0x000fc600078e021c */
[----:B------:R-:W2:Y:S01]  /*03b0*/  @!P0 LDG.E R33, desc[UR6][R32.64] ;  /* 0x0000000620218981 */ /* 0x000ea2000c1e1900 */
[----:B------:R-:W-:-:S04]  /*03c0*/  VIADD R29, R22, 0xffffffff ;  /* 0xffffffff161d7836 */ /* 0x000fc80000000000 */
[----:B------:R-:W-:-:S04]  /*03d0*/  IMAD R30, R29, R7, R26 ;  /* 0x000000071d1e7224 */ /* 0x000fc800078e021a */
[----:B------:R-:W-:-:S04]  /*03e0*/  @!P0 VIADD R25, R30, 0xffffffff ;  /* 0xffffffff1e198836 */ /* 0x000fc80000000000 */
[----:B0-----:R-:W-:-:S06]  /*03f0*/  @!P0 IMAD.WIDE.U32 R24, R25, 0x4, R20 ;  /* 0x0000000419188825 */ /* 0x001fcc00078e0014 */
[----:B------:R-:W2:Y:S01]  /*0400*/  @!P0 LDG.E R24, desc[UR6][R24.64] ;  /* 0x0000000618188981 */ /* 0x000ea2000c1e1900 */
[----:B------:R-:W-:Y:S02]  /*0410*/  VIADD R23, R27, 0x1 ;  /* 0x000000011b177836 */ /* 0x000fe40000000000 */
[----:B--2---:R-:W-:Y:S01]  /*0420*/  @!P0 FFMA R31, R24, R33, RZ ;  /* 0x00000021181f8223 */ /* 0x004fe200000000ff */
[----:B------:R-:W-:-:S04]  /*0430*/  ISETP.GT.AND P0, PT, R28, RZ, PT ;  /* 0x000000ff1c00720c */ /* 0x000fc80003f04270 */
[----:B------:R-:W-:-:S04]  /*0440*/  ISETP.GT.AND P1, PT, R26, -0x1, P0 ;  /* 0xffffffff1a00780c */ /* 0x000fc80000724270 */
[----:B------:R-:W-:-:S04]  /*0450*/  ISETP.LE.AND P1, PT, R28, R7, P1 ;  /* 0x000000071c00720c */ /* 0x000fc80000f23270 */
[----:B------:R-:W-:-:S13]  /*0460*/  ISETP.LT.AND P1, PT, R26, R17, P1 ;  /* 0x000000111a00720c */ /* 0x000fda0000f21270 */
[----:B------:R-:W0:Y:S01]  /*0470*/  @P1 LDC.64 R20, c[0x0][0x388] ;  /* 0x0000e200ff141b82 */ /* 0x000e220000000a00 */
[----:B------:R-:W-:-:S05]  /*0480*/  @P1 IADD3 R32, P5, PT, R14, R23, RZ ;  /* 0x000000170e201210 */ /* 0x000fca0007fbe0ff */
[----:B------:R-:W-:Y:S01]  /*0490*/  @P1 IMAD.X R24, RZ, RZ, RZ, P5 ;  /* 0x000000ffff181224 */ /* 0x000fe200028e06ff */
[----:B0-----:R-:W-:-:S04]  /*04a0*/  @P1 LEA R20, P6, R32, R20, 0x2 ;  /* 0x0000001420141211 */ /* 0x001fc800078c10ff */
[----:B------:R-:W-:Y:S02]  /*04b0*/  @P1 LEA.HI.X R21, R32, R21, R24, 0x2, P6 ;  /* 0x0000001520151211 */ /* 0x000fe400030f1418 */
[----:B------:R-:W0:Y:S03]  /*04c0*/  @P1 LDC.64 R24, c[0x0][0x380] ;  /* 0x0000e000ff181b82 */ /* 0x000e260000000a00 */
[----:B------:R-:W2:Y:S01]  /*04d0*/  @P1 LDG.E R20, desc[UR6][R20.64] ;  /* 0x0000000614141981 */ /* 0x000ea2000c1e1900 */
[----:B0-----:R-:W-:-:S06]  /*04e0*/  @P1 IMAD.WIDE.U32 R32, R30, 0x4, R24 ;  /* 0x000000041e201825 */ /* 0x001fcc00078e0018 */
[----:B------:R-:W2:Y:S01]  /*04f0*/  @P1 LDG.E R32, desc[UR6][R32.64] ;  /* 0x0000000620201981 */ /* 0x000ea2000c1e1900 */
[C---:B------:R-:W-:Y:S01]  /*0500*/  ISETP.GT.AND P0, PT, R26.reuse, -0x2, P0 ;  /* 0xfffffffe1a00780c */ /* 0x040fe20000704270 */
[----:B------:R-:W-:Y:S01]  /*0510*/  @!P1 FADD R25, RZ, R31 ;  /* 0x0000001fff199221 */ /* 0x000fe20000000000 */
[----:B------:R-:W-:Y:S02]  /*0520*/  IADD3 R24, PT, PT, R26, 0x1, RZ ;  /* 0x000000011a187810 */ /* 0x000fe40007ffe0ff */
[----:B------:R-:W-:-:S04]  /*0530*/  ISETP.LE.AND P0, PT, R28, R7, P0 ;  /* 0x000000071c00720c */ /* 0x000fc80000703270 */
[----:B------:R-:W-:-:S13]  /*0540*/  ISETP.LT.AND P0, PT, R24, R17, P0 ;  /* 0x000000111800720c */ /* 0x000fda0000701270 */
[----:B------:R-:W-:Y:S02]  /*0550*/  @P0 IMAD R29, R29, R7, R24 ;  /* 0x000000071d1d0224 */ /* 0x000fe400078e0218 */
[----:B--2---:R-:W-:Y:S01]  /*0560*/  @P1 FFMA R25, R32, R20, R31 ;  /* 0x0000001420191223 */ /* 0x004fe2000000001f */
[----:B------:R-:W-:Y:S01]  /*0570*/  @P0 VIADD R31, R27, 0x2 ;  /* 0x000000021b1f0836 */ /* 0x000fe20000000000 */
[----:B------:R-:W0:Y:S04]  /*0580*/  @P0 LDC.64 R20, c[0x0][0x388] ;  /* 0x0000e200ff140b82 */ /* 0x000e280000000a00 */
        /* <DEDUP_REMOVED lines=8> */
[----:B------:R-:W-:Y:S01]  /*0610*/  @!P0 FADD R29, RZ, R25 ;  /* 0x00000019ff1d8221 */ /* 0x000fe20000000000 */
[----:B------:R-:W-:Y:S02]  /*0620*/  IMAD.IADD R27, R27, 0x1, R18 ;  /* 0x000000011b1b7824 */ /* 0x000fe400078e0212 */
[----:B------:R-:W-:Y:S02]  /*0630*/  IMAD.IADD R30, R30, 0x1, R7 ;  /* 0x000000011e1e7824 */ /* 0x000fe400078e0207 */
[----:B--2---:R-:W-:Y:S01]  /*0640*/  @P0 FFMA R29, R32, R20, R25 ;  /* 0x00000014201d0223 */ /* 0x004fe20000000019 */
[----:B------:R-:W-:-:S04]  /*0650*/  ISETP.GT.AND P0, PT, R26, RZ, PT ;  /* 0x000000ff1a00720c */ /* 0x000fc80003f04270 */
[----:B------:R-:W-:-:S04]  /*0660*/  ISETP.GT.AND P1, PT, R28, -0x1, P0 ;  /* 0xffffffff1c00780c */ /* 0x000fc80000724270 */
[----:B------:R-:W-:-:S04]  /*0670*/  ISETP.LT.AND P1, PT, R28, R7, P1 ;  /* 0x000000071c00720c */ /* 0x000fc80000f21270 */
[----:B------:R-:W-:-:S13]  /*0680*/  ISETP.LE.AND P1, PT, R26, R17, P1 ;  /* 0x000000111a00720c */ /* 0x000fda0000f23270 */
[----:B------:R-:W0:Y:S01]  /*0690*/  @P1 LDC.64 R20, c[0x0][0x388] ;  /* 0x0000e200ff141b82 */ /* 0x000e220000000a00 */
[----:B------:R-:W-:-:S05]  /*06a0*/  @P1 IADD3 R25, P5, PT, R14, R27, RZ ;  /* 0x0000001b0e191210 */ /* 0x000fca0007fbe0ff */
[----:B------:R-:W-:Y:S01]  /*06b0*/  @P1 IMAD.X R32, RZ, RZ, RZ, P5 ;  /* 0x000000ffff201224 */ /* 0x000fe200028e06ff */
[----:B0-----:R-:W-:-:S04]  /*06c0*/  @P1 LEA R20, P6, R25, R20, 0x2 ;  /* 0x0000001419141211 */ /* 0x001fc800078c10ff */
[----:B------:R-:W-:Y:S02]  /*06d0*/  @P1 LEA.HI.X R21, R25, R21, R32, 0x2, P6 ;  /* 0x0000001519151211 */ /* 0x000fe400030f1420 */
[----:B------:R-:W0:Y:S01]  /*06e0*/  @P1 LDC.64 R32, c[0x0][0x380] ;  /* 0x0000e000ff201b82 */ /* 0x000e220000000a00 */
[----:B------:R-:W-:Y:S02]  /*06f0*/  @P1 IADD3 R35, PT, PT, R30, -0x1, RZ ;  /* 0xffffffff1e231810 */ /* 0x000fe40007ffe0ff */
[----:B------:R-:W2:Y:S03]  /*0700*/  @P1 LDG.E R20, desc[UR6][R20.64] ;  /* 0x0000000614141981 */ /* 0x000ea6000c1e1900 */
[----:B0-----:R-:W-:-:S06]  /*0710*/  @P1 IMAD.WIDE.U32 R34, R35, 0x4, R32 ;  /* 0x0000000423221825 */ /* 0x001fcc00078e0020 */
[----:B------:R-:W2:Y:S01]  /*0720*/  @P1 LDG.E R34, desc[UR6][R34.64] ;  /* 0x0000000622221981 */ /* 0x000ea2000c1e1900 */
[--C-:B------:R-:W-:Y:S01]  /*0730*/  @!P1 FADD R25, RZ, R29.reuse ;  /* 0x0000001dff199221 */ /* 0x100fe20000000000 */
[----:B------:R-:W-:Y:S02]  /*0740*/  IMAD.IADD R23, R23, 0x1, R18 ;  /* 0x0000000117177824 */ /* 0x000fe400078e0212 */
[----:B--2---:R-:W-:Y:S01]  /*0750*/  @P1 FFMA R25, R34, R20, R29 ;  /* 0x0000001422191223 */ /* 0x004fe2000000001d */
[----:B------:R-:W-:Y:S02]  /*0760*/  ISETP.GE.AND P1, PT, R26, R17, PT ;  /* 0x000000111a00720c */ /* 0x000fe40003f26270 */
[C---:B------:R-:W-:Y:S02]  /*0770*/  LOP3.LUT R29, R28.reuse, R26, RZ, 0xfc, !PT ;  /* 0x0000001a1c1d7212 */ /* 0x040fe400078efcff */
[----:B------:R-:W-:-:S04]  /*0780*/  ISETP.LT.AND P1, PT, R28, R7, !P1 ;  /* 0x000000071c00720c */ /* 0x000fc80004f21270 */
[----:B------:R-:W-:-:S13]  /*0790*/  ISETP.GT.AND P1, PT, R29, -0x1, P1 ;  /* 0xffffffff1d00780c */ /* 0x000fda0000f24270 */
[----:B------:R-:W0:Y:S01]  /*07a0*/  @P1 LDC.64 R20, c[0x0][0x388] ;  /* 0x0000e200ff141b82 */ /* 0x000e220000000a00 */
[----:B------:R-:W-:-:S04]  /*07b0*/  @P1 IADD3 R29, P5, PT, R14, R23, RZ ;  /* 0x000000170e1d1210 */ /* 0x000fc80007fbe0ff */
[----:B0-----:R-:W-:Y:S01]  /*07c0*/  @P1 LEA R32, P6, R29, R20, 0x2 ;  /* 0x000000141d201211 */ /* 0x001fe200078c10ff */
[----:B------:R-:W-:-:S05]  /*07d0*/  @P1 IMAD.X R20, RZ, RZ, RZ, P5 ;  /* 0x000000ffff141224 */ /* 0x000fca00028e06ff */
[----:B------:R-:W-:Y:S02]  /*07e0*/  @P1 LEA.HI.X R33, R29, R21, R20, 0x2, P6 ;  /* 0x000000151d211211 */ /* 0x000fe400030f1414 */
[----:B------:R-:W0:Y:S03]  /*07f0*/  @P1 LDC.64 R20, c[0x0][0x380] ;  /* 0x0000e000ff141b82 */ /* 0x000e260000000a00 */
[----:B------:R-:W2:Y:S01]  /*0800*/  @P1 LDG.E R32, desc[UR6][R32.64] ;  /* 0x0000000620201981 */ /* 0x000ea2000c1e1900 */
[----:B0-----:R-:W-:-:S06]  /*0810*/  @P1 IMAD.WIDE.U32 R34, R30, 0x4, R20 ;  /* 0x000000041e221825 */ /* 0x001fcc00078e0014 */
[----:B------:R-:W2:Y:S01]  /*0820*/  @P1 LDG.E R34, desc[UR6][R34.64] ;  /* 0x0000000622221981 */ /* 0x000ea2000c1e1900 */
[--C-:B------:R-:W-:Y:S01]  /*0830*/  @!P1 FADD R29, RZ, R25.reuse ;  /* 0x00000019ff1d9221 */ /* 0x100fe20000000000 */
[----:B--2---:R-:W-:Y:S01]  /*0840*/  @P1 FFMA R29, R34, R32, R25 ;  /* 0x00000020221d1223 */ /* 0x004fe20000000019 */
[----:B------:R-:W-:Y:S01]  /*0850*/  ISETP.GT.AND P1, PT, R26, -0x2, PT ;  /* 0xfffffffe1a00780c */ /* 0x000fe20003f24270 */
[--C-:B------:R-:W-:Y:S02]  /*0860*/  IMAD.IADD R25, R23, 0x1, R18.reuse ;  /* 0x0000000117197824 */ /* 0x100fe400078e0212 */
[----:B------:R-:W-:Y:S01]  /*0870*/  IMAD.IADD R23, R27, 0x1, R18 ;  /* 0x000000011b177824 */ /* 0x000fe200078e0212 */
[----:B------:R-:W-:-:S04]  /*0880*/  ISETP.GT.AND P1, PT, R28, -0x1, P1 ;  /* 0xffffffff1c00780c */ /* 0x000fc80000f24270 */
[----:B------:R-:W-:-:S04]  /*0890*/  ISETP.LT.AND P1, PT, R28, R7, P1 ;  /* 0x000000071c00720c */ /* 0x000fc80000f21270 */
[----:B------:R-:W-:-:S13]  /*08a0*/  ISETP.LT.AND P1, PT, R24, R17, P1 ;  /* 0x000000111800720c */ /* 0x000fda0000f21270 */
[----:B------:R-:W0:Y:S01]  /*08b0*/  @P1 LDC.64 R20, c[0x0][0x388] ;  /* 0x0000e200ff141b82 */ /* 0x000e220000000a00 */
[----:B------:R-:W-:-:S05]  /*08c0*/  @P1 VIADD R27, R27, 0x2 ;  /* 0x000000021b1b1836 */ /* 0x000fca0000000000 */
[----:B------:R-:W-:Y:S02]  /*08d0*/  @P1 IADD3 R27, P5, PT, R14, R27, RZ ;  /* 0x0000001b0e1b1210 */ /* 0x000fe40007fbe0ff */
[----:B------:R-:W1:Y:S02]  /*08e0*/  @P1 LDC.64 R32, c[0x0][0x380] ;  /* 0x0000e000ff201b82 */ /* 0x000e640000000a00 */
[----:B------:R-:W-:Y:S02]  /*08f0*/  @P1 IADD3.X R18, PT, PT, RZ, RZ, RZ, P5, !PT ;  /* 0x000000ffff121210 */ /* 0x000fe40002ffe4ff */
[----:B0-----:R-:W-:-:S04]  /*0900*/  @P1 LEA R20, P6, R27, R20, 0x2 ;  /* 0x000000141b141211 */ /* 0x001fc800078c10ff */
[----:B------:R-:W-:Y:S01]  /*0910*/  @P1 LEA.HI.X R21, R27, R21, R18, 0x2, P6 ;  /* 0x000000151b151211 */ /* 0x000fe200030f1412 */
[----:B------:R-:W-:-:S04]  /*0920*/  @P1 IMAD R27, R22, R7, R24 ;  /* 0x00000007161b1224 */ /* 0x000fc800078e0218 */
[----:B-1----:R-:W-:Y:S01]  /*0930*/  @P1 IMAD.WIDE.U32 R32, R27, 0x4, R32 ;  /* 0x000000041b201825 */ /* 0x002fe200078e0020 */
[----:B------:R-:W2:Y:S05]  /*0940*/  @P1 LDG.E R20, desc[UR6][R20.64] ;  /* 0x0000000614141981 */ /* 0x000eaa000c1e1900 */
[----:B------:R-:W2:Y:S01]  /*0950*/  @P1 LDG.E R32, desc[UR6][R32.64] ;  /* 0x0000000620201981 */ /* 0x000ea2000c1e1900 */
[C---:B------:R-:W-:Y:S01]  /*0960*/  VIADD R34, R28.reuse, 0x1 ;  /* 0x000000011c227836 */ /* 0x040fe20000000000 */
[----:B------:R-:W-:Y:S01]  /*0970*/  ISETP.GT.AND P0, PT, R28, -0x2, P0 ;  /* 0xfffffffe1c00780c */ /* 0x000fe20000704270 */
[----:B------:R-:W-:-:S03]  /*0980*/  @!P1 FADD R27, RZ, R29 ;  /* 0x0000001dff1b9221 */ /* 0x000fc60000000000 */
[----:B------:R-:W-:-:S04]  /*0990*/  ISETP.LT.AND P0, PT, R34, R7, P0 ;  /* 0x000000072200720c */ /* 0x000fc80000701270 */
[----:B------:R-:W-:Y:S01]  /*09a0*/  ISETP.LE.AND P0, PT, R26, R17, P0 ;  /* 0x000000111a00720c */ /* 0x000fe20000703270 */
[----:B--2---:R-:W-:-:S12]  /*09b0*/  @P1 FFMA R27, R32, R20, R29 ;  /* 0x00000014201b1223 */ /* 0x004fd8000000001d */
[----:B------:R-:W-:Y:S01]  /*09c0*/  @P0 IADD3 R18, P1, PT, R14, R23, RZ ;  /* 0x000000170e120210 */ /* 0x000fe20007f3e0ff */
[----:B------:R-:W0:Y:S04]  /*09d0*/  @P0 LDC.64 R20, c[0x0][0x388] ;  /* 0x0000e200ff140b82 */ /* 0x000e280000000a00 */
[----:B------:R-:W-:Y:S01]  /*09e0*/  @P0 IMAD.X R29, RZ, RZ, RZ, P1 ;  /* 0x000000ffff1d0224 */ /* 0x000fe200008e06ff */
[----:B0-----:R-:W-:-:S04]  /*09f0*/  @P0 LEA R20, P5, R18, R20, 0x2 ;  /* 0x0000001412140211 */ /* 0x001fc800078a10ff */
[----:B------:R-:W-:Y:S01]  /*0a00*/  @P0 LEA.HI.X R21, R18, R21, R29, 0x2, P5 ;  /* 0x0000001512150211 */ /* 0x000fe200028f141d */
[----:B------:R-:W-:Y:S02]  /*0a10*/  IMAD.IADD R18, R30, 0x1, R7 ;  /* 0x000000011e127824 */ /* 0x000fe400078e0207 */
[----:B------:R-:W0:Y:S02]  /*0a20*/  @P0 LDC.64 R30, c[0x0][0x380] ;  /* 0x0000e000ff1e0b82 */ /* 0x000e240000000a00 */
[----:B------:R-:W-:Y:S01]  /*0a30*/  @P0 VIADD R29, R18, 0xffffffff ;  /* 0xffffffff121d0836 */ /* 0x000fe20000000000 */
[----:B------:R-:W2:Y:S03]  /*0a40*/  @P0 LDG.E R20, desc[UR6][R20.64] ;  /* 0x0000000614140981 */ /* 0x000ea6000c1e1900 */
[----:B0-----:R-:W-:-:S06]  /*0a50*/  @P0 IMAD.WIDE.U32 R30, R29, 0x4, R30 ;  /* 0x000000041d1e0825 */ /* 0x001fcc00078e001e */
[----:B------:R-:W2:Y:S01]  /*0a60*/  @P0 LDG.E R30, desc[UR6][R30.64] ;  /* 0x000000061e1e0981 */ /* 0x000ea2000c1e1900 */
[----:B------:R-:W-:Y:S01]  /*0a70*/  @!P0 FADD R29, RZ, R27 ;  /* 0x0000001bff1d8221 */ /* 0x000fe20000000000 */
[----:B------:R-:W-:Y:S01]  /*0a80*/  ISETP.GE.AND P1, PT, R24, R17, PT ;  /* 0x000000111800720c */ /* 0x000fe20003f26270 */
[----:B------:R-:W-:Y:S02]  /*0a90*/  IMAD R10, R10, R11, R13 ;  /* 0x0000000b0a0a7224 */ /* 0x000fe400078e020d */
[----:B------:R-:W-:Y:S01]  /*0aa0*/  VIADD R22, R22, 0x1 ;  /* 0x0000000116167836 */ /* 0x000fe20000000000 */
[----:B------:R-:W-:-:S04]  /*0ab0*/  ISETP.LT.AND P1, PT, R34, R7, !P1 ;  /* 0x000000072200720c */ /* 0x000fc80004f21270 */
[----:B------:R-:W-:-:S13]  /*0ac0*/  ISETP.GT.AND P1, PT, R16, -0x2, P1 ;  /* 0xfffffffe1000780c */ /* 0x000fda0000f24270 */
[----:B------:R-:W-:Y:S01]  /*0ad0*/  @P1 IADD3 R23, PT, PT, R23, 0x2, RZ ;  /* 0x0000000217171810 */ /* 0x000fe20007ffe0ff */
[----:B--2---:R-:W-:Y:S01]  /*0ae0*/  @P0 FFMA R29, R30, R20, R27 ;  /* 0x000000141e1d0223 */ /* 0x004fe2000000001b */
[----:B------:R-:W-:-:S04]  /*0af0*/  ISETP.GT.AND P0, PT, R26, -0x1, PT ;  /* 0xffffffff1a00780c */ /* 0x000fc80003f04270 */
[----:B------:R-:W-:-:S04]  /*0b00*/  ISETP.GT.AND P0, PT, R28, -0x2, P0 ;  /* 0xfffffffe1c00780c */ /* 0x000fc80000704270 */
[-C--:B------:R-:W-:Y:S01]  /*0b10*/  ISETP.LT.AND P0, PT, R34, R7.reuse, P0 ;  /* 0x000000072200720c */ /* 0x080fe20000701270 */
[----:B------:R-:W-:-:S03]  /*0b20*/  @P1 IMAD R7, R22, R7, R24 ;  /* 0x0000000716071224 */ /* 0x000fc600078e0218 */
[----:B------:R-:W-:-:S13]  /*0b30*/  ISETP.LT.AND P0, PT, R26, R17, P0 ;  /* 0x000000111a00720c */ /* 0x000fda0000701270 */
[----:B------:R-:W0:Y:S01]  /*0b40*/  @P0 LDC.64 R20, c[0x0][0x388] ;  /* 0x0000e200ff140b82 */ /* 0x000e220000000a00 */
[----:B------:R-:W-:-:S05]  /*0b50*/  @P0 IADD3 R25, P5, PT, R14, R25, RZ ;  /* 0x000000190e190210 */ /* 0x000fca0007fbe0ff */
[----:B------:R-:W-:Y:S01]  /*0b60*/  @P0 IMAD.X R16, RZ, RZ, RZ, P5 ;  /* 0x000000ffff100224 */ /* 0x000fe200028e06ff */
[----:B------:R-:W-:-:S05]  /*0b70*/  @P1 IADD3 R23, P5, PT, R14, R23, RZ ;  /* 0x000000170e171210 */ /* 0x000fca0007fbe0ff */
[----:B------:R-:W-:Y:S01]  /*0b80*/  @P1 IMAD.X R14, RZ, RZ, RZ, P5 ;  /* 0x000000ffff0e1224 */ /* 0x000fe200028e06ff */
[----:B0-----:R-:W-:-:S04]  /*0b90*/  @P0 LEA R20, P6, R25, R20, 0x2 ;  /* 0x0000001419140211 */ /* 0x001fc800078c10ff */
[----:B------:R-:W-:Y:S02]  /*0ba0*/  @P0 LEA.HI.X R21, R25, R21, R16, 0x2, P6 ;  /* 0x0000001519150211 */ /* 0x000fe400030f1410 */
[----:B------:R-:W0:Y:S01]  /*0bb0*/  @P1 LDC.64 R16, c[0x0][0x388] ;  /* 0x0000e200ff101b82 */ /* 0x000e220000000a00 */
[----:B------:R-:W-:Y:S02]  /*0bc0*/  ISETP.GT.U32.AND P6, PT, R12, R15, PT ;  /* 0x0000000f0c00720c */ /* 0x000fe40003fc4070 */
[----:B------:R-:W2:Y:S11]  /*0bd0*/  @P0 LDG.E R20, desc[UR6][R20.64] ;  /* 0x0000000614140981 */ /* 0x000eb6000c1e1900 */
[----:B------:R-:W-:Y:S01]  /*0be0*/  @!P6 IMAD.IADD R15, R15, 0x1, -R12 ;  /* 0x000000010f0fe824 */ /* 0x000fe200078e0a0c */
[----:B0-----:R-:W-:-:S04]  /*0bf0*/  @P1 LEA R16, P5, R23, R16, 0x2 ;  /* 0x0000001017101211 */ /* 0x001fc800078a10ff */
[----:B------:R-:W-:Y:S02]  /*0c00*/  @P1 LEA.HI.X R17, R23, R17, R14, 0x2, P5 ;  /* 0x0000001117111211 */ /* 0x000fe400028f140e */
[----:B------:R-:W-:Y:S01]  /*0c10*/  ISETP.GE.U32.AND P5, PT, R15, R12, PT ;  /* 0x0000000c0f00720c */ /* 0x000fe20003fa6070 */
[----:B------:R-:W-:Y:S02]  /*0c20*/  IMAD R12, R10, R9, R8 ;  /* 0x000000090a0c7224 */ /* 0x000fe400078e0208 */
[----:B------:R-:W0:Y:S01]  /*0c30*/  @P0 LDC.64 R10, c[0x0][0x380] ;  /* 0x0000e000ff0a0b82 */ /* 0x000e220000000a00 */
[----:B------:R-:W3:Y:S07]  /*0c40*/  @P1 LDG.E R16, desc[UR6][R16.64] ;  /* 0x0000000610101981 */ /* 0x000eee000c1e1900 */
[----:B------:R-:W1:Y:S01]  /*0c50*/  @P1 LDC.64 R8, c[0x0][0x380] ;  /* 0x0000e000ff081b82 */ /* 0x000e620000000a00 */
[----:B0-----:R-:W-:-:S06]  /*0c60*/  @P0 IMAD.WIDE.U32 R10, R18, 0x4, R10 ;  /* 0x00000004120a0825 */ /* 0x001fcc00078e000a */
[----:B------:R-:W2:Y:S01]  /*0c70*/  @P0 LDG.E R10, desc[UR6][R10.64] ;  /* 0x000000060a0a0981 */ /* 0x000ea2000c1e1900 */
[----:B-1----:R-:W-:-:S06]  /*0c80*/  @P1 IMAD.WIDE.U32 R8, R7, 0x4, R8 ;  /* 0x0000000407081825 */ /* 0x002fcc00078e0008 */
[----:B------:R-:W3:Y:S01]  /*0c90*/  @P1 LDG.E R8, desc[UR6][R8.64] ;  /* 0x0000000608081981 */ /* 0x000ee2000c1e1900 */
[----:B------:R-:W0:Y:S01]  /*0ca0*/  S2UR UR5, SR_CgaCtaId ;  /* 0x00000000000579c3 */ /* 0x000e220000008800 */
[----:B------:R-:W-:Y:S01]  /*0cb0*/  UMOV UR4, 0x400 ;  /* 0x0000040000047882 */ /* 0x000fe20000000000 */
[----:B------:R-:W-:Y:S01]  /*0cc0*/  @!P0 FADD R7, RZ, R29 ;  /* 0x0000001dff078221 */ /* 0x000fe20000000000 */
[----:B0-----:R-:W-:-:S06]  /*0cd0*/  ULEA UR4, UR5, UR4, 0x18 ;  /* 0x0000000405047291 */ /* 0x001fcc000f8ec0ff */
[----:B------:R-:W-:Y:S02]  /*0ce0*/  LEA R12, R12, UR4, 0x2 ;  /* 0x000000040c0c7c11 */ /* 0x000fe4000f8e10ff */
[----:B------:R-:W-:Y:S01]  /*0cf0*/  LOP3.LUT R6, R6, R19, RZ, 0x3c, !PT ;  /* 0x0000001306067212 */ /* 0x000fe200078e3cff */
[----:B------:R-:W-:Y:S02]  /*0d00*/  @!P2 VIADD R2, R2, 0x1 ;  /* 0x000000010202a836 */ /* 0x000fe40000000000 */
[----:B------:R-:W-:Y:S01]  /*0d10*/  @!P6 VIADD R0, R0, 0x1 ;  /* 0x000000010000e836 */ /* 0x000fe20000000000 */
[----:B------:R-:W0:Y:S02]  /*0d20*/  LDCU.64 UR4, c[0x0][0x390] ;  /* 0x00007200ff0477ac */ /* 0x000e240008000a00 */
[----:B------:R-:W-:Y:S01]  /*0d30*/  @P4 IADD3 R2, PT, PT, R2, 0x1, RZ ;  /* 0x0000000102024810 */ /* 0x000fe20007ffe0ff */
[----:B------:R-:W-:-:S04]  /*0d40*/  @P5 VIADD R0, R0, 0x1 ;  /* 0x0000000100005836 */ /* 0x000fc80000000000 */
[----:B------:R-:W-:Y:S02]  /*0d50*/  @!P3 IMAD.MOV R2, RZ, RZ, -R2 ;  /* 0x000000ffff02b224 */ /* 0x000fe400078e0a02 */
[----:B--2---:R-:W-:-:S04]  /*0d60*/  @P0 FFMA R7, R10, R20, R29 ;  /* 0x000000140a070223 */ /* 0x004fc8000000001d */
[--C-:B------:R-:W-:Y:S01]  /*0d70*/  @!P1 FADD R13, RZ, R7.reuse ;  /* 0x00000007ff0d9221 */ /* 0x100fe20000000000 */
[----:B---3--:R-:W-:-:S05]  /*0d80*/  @P1 FFMA R13, R8, R16, R7 ;  /* 0x00000010080d1223 */ /* 0x008fca0000000007 */
[----:B------:R-:W-:Y:S01]  /*0d90*/  STS [R12], R13 ;  /* 0x0000000d0c007388 */ /* 0x000fe20000000800 */
[----:B------:R-:W-:Y:S01]  /*0da0*/  BAR.SYNC.DEFER_BLOCKING 0x0 ;  /* 0x0000000000007b1d */ /* 0x000fe20000010000 */
[----:B------:R-:W-:Y:S02]  /*0db0*/  ISETP.GE.AND P1, PT, R6, RZ, PT ;  /* 0x000000ff0600720c */ /* 0x000fe40003f26270 */
[----:B------:R-:W-:Y:S02]  /*0dc0*/  ISETP.NE.AND P0, PT, R19, RZ, PT ;  /* 0x000000ff1300720c */ /* 0x000fe40003f05270 */
[----:B------:R-:W-:-:S04]  /*0dd0*/  LOP3.LUT R19, RZ, R19, RZ, 0x33, !PT ;  /* 0x00000013ff137212 */ /* 0x000fc800078e33ff */
[C---:B------:R-:W-:Y:S01]  /*0de0*/  SEL R2, R19.reuse, R2, !P0 ;  /* 0x0000000213027207 */ /* 0x040fe20004000000 */
[----:B------:R-:W1:Y:S04]  /*0df0*/  LDS R7, [R12] ;  /* 0x000000000c077984 */ /* 0x000e680000000800 */
[----:B------:R-:W-:Y:S02]  /*0e00*/  @!P1 IMAD.MOV R0, RZ, RZ, -R0 ;  /* 0x000000ffff009224 */ /* 0x000fe400078e0a00 */
[C---:B------:R-:W-:Y:S02]  /*0e10*/  VIADD R6, R2.reuse, 0x1 ;  /* 0x0000000102067836 */ /* 0x040fe40000000000 */
[----:B------:R-:W-:Y:S01]  /*0e20*/  IMAD R3, R2, R3, R3 ;  /* 0x0000000302037224 */ /* 0x000fe200078e0203 */
[----:B------:R-:W-:Y:S01]  /*0e30*/  SEL R0, R19, R0, !P0 ;  /* 0x0000000013007207 */ /* 0x000fe20004000000 */
[----:B------:R-:W-:-:S04]  /*0e40*/  IMAD R4, R6, R5, R4 ;  /* 0x0000000506047224 */ /* 0x000fc800078e0204 */
[----:B------:R-:W-:-:S05]  /*0e50*/  IMAD R3, R0, R3, R3 ;  /* 0x0000000300037224 */ /* 0x000fca00078e0203 */
[----:B------:R-:W-:-:S04]  /*0e60*/  IADD3 R0, P0, PT, R3, R4, RZ ;  /* 0x0000000403007210 */ /* 0x000fc80007f1e0ff */
[----:B------:R-:W-:Y:S02]  /*0e70*/  LEA.HI.X.SX32 R3, R4, RZ, 0x1, P0 ;  /* 0x000000ff04037211 */ /* 0x000fe400000f0eff */
[----:B0-----:R-:W-:-:S04]  /*0e80*/  LEA R2, P0, R0, UR4, 0x2 ;  /* 0x0000000400027c11 */ /* 0x001fc8000f8010ff */
[----:B------:R-:W-:-:S05]  /*0e90*/  LEA.HI.X R3, R0, UR5, R3, 0x2, P0 ;  /* 0x0000000500037c11 */ /* 0x000fca00080f1403 */
[----:B-1----:R-:W-:Y:S01]  /*0ea0*/  REDG.E.ADD.F32.FTZ.RN.STRONG.GPU desc[UR6][R2.64], R7 ;  /* 0x00000007020079a6 */ /* 0x002fe2000c12f306 */
[----:B------:R-:W-:Y:S05]  /*0eb0*/  EXIT ;  /* 0x000000000000794d */ /* 0x000fea0003800000 */
.L_x_6:
        /* <DEDUP_REMOVED lines=12> */
.L_x_9:


//--------------------- .nv.shared._Z12g_maxpoolingPfS_ --------------------------
	.section	.nv.shared._Z12g_maxpoolingPfS_,"aw",@nobits
	.sectionflags	@""
	.align	16
	.zero		1024


//--------------------- .nv.shared.reserved.0     --------------------------
	.section	.nv.shared.reserved.0,"aw",@nobits
	.weak		__nv_reservedSMEM_offset_0_alias
	.size		__nv_reservedSMEM_offset_0_alias, 0, 64
	.other		__nv_reservedSMEM_offset_0_alias,@"STO_CUDA_RESERVED_SHARED STV_DEFAULT"
__nv_reservedSMEM_offset_0_alias:
	.zero		0
	.zero		64


//--------------------- .nv.shared._Z4reluPf      --------------------------
	.section	.nv.shared._Z4reluPf,"aw",@nobits
	.sectionflags	@""
	.align	16
	.zero		1024


//--------------------- .nv.shared._Z4convPfS_S_  --------------------------
	.section	.nv.shared._Z4convPfS_S_,"aw",@nobits
	.sectionflags	@""
	.align	16
	.zero		1024


//--------------------- .nv.constant0._Z12g_maxpoolingPfS_ --------------------------
	.section	.nv.constant0._Z12g_maxpoolingPfS_,"a",@progbits
	.sectionflags	@""
	.align	4
.nv.constant0._Z12g_maxpoolingPfS_:
	.zero		912


//--------------------- .nv.constant0._Z4reluPf   --------------------------
	.section	.nv.constant0._Z4reluPf,"a",@progbits
	.sectionflags	@""
	.align	4
.nv.constant0._Z4reluPf:
	.zero		904


//--------------------- .nv.constant0._Z4convPfS_S_ --------------------------
	.section	.nv.constant0._Z4convPfS_S_,"a",@progbits
	.sectionflags	@""
	.align	4
.nv.constant0._Z4convPfS_S_:
	.zero		920


//--------------------- SYMBOLS --------------------------

	.type		.nv.reservedSmem.offset0,@object
	.size		.nv.reservedSmem.offset0,0x4
	.type		.nv.reservedSmem.cap,@object
	.size		.nv.reservedSmem.cap,0x4
